//
// Generated by NVIDIA NVVM Compiler
//
// Compiler Build ID: CL-36424714
// Cuda compilation tools, release 13.0, V13.0.88
// Based on NVVM 20.0.0
//

.version 9.0
.target sm_100
.address_size 64

	// .globl	_Z15initializeNodesP4Nodeii
.extern .func  (.param .b32 func_retval0) vprintf
(
	.param .b64 vprintf_param_0,
	.param .b64 vprintf_param_1
)
;
.const .align 4 .f32 BIN_SIZE_DEVICE;
.global .align 4 .u32 d_currentBin;
.global .align 1 .u8 d_done;
.global .align 1 .u8 d_localFound;
// _ZZ21aStarOptimizedBucketsPiiiiP4NodeS_S_PyS_S_PbS_S_iiS_S_S_E4smem has been demoted
// _ZZ14aStarOptimizedPiiiiP4NodeS_S_PyPbS_S_iS_E11s_iterCount has been demoted
// _ZZ14aStarOptimizedPiiiiP4NodeS_S_PyPbS_S_iS_E4smem has been demoted
// _ZZ14aStarOptimizedPiiiiP4NodeS_S_PyPbS_S_iS_E13currentBucket has been demoted
.global .align 1 .b8 $str[43] = {91, 73, 116, 101, 114, 32, 37, 100, 93, 32, 71, 108, 111, 98, 97, 108, 32, 115, 116, 97, 116, 101, 58, 32, 100, 111, 110, 101, 61, 37, 100, 44, 32, 102, 111, 117, 110, 100, 61, 37, 100, 10};

.visible .entry _Z15initializeNodesP4Nodeii(
	.param .u64 .ptr .align 1 _Z15initializeNodesP4Nodeii_param_0,
	.param .u32 _Z15initializeNodesP4Nodeii_param_1,
	.param .u32 _Z15initializeNodesP4Nodeii_param_2
)
{
	.reg .pred 	%p<2>;
	.reg .b32 	%r<11>;
	.reg .b64 	%rd<5>;

	ld.param.u64 	%rd1, [_Z15initializeNodesP4Nodeii_param_0];
	ld.param.u32 	%r2, [_Z15initializeNodesP4Nodeii_param_1];
	ld.param.u32 	%r3, [_Z15initializeNodesP4Nodeii_param_2];
	mov.u32 	%r4, %ctaid.x;
	mov.u32 	%r5, %ntid.x;
	mov.u32 	%r6, %tid.x;
	mad.lo.s32 	%r1, %r4, %r5, %r6;
	mul.lo.s32 	%r7, %r3, %r2;
	setp.ge.s32 	%p1, %r1, %r7;
	@%p1 bra 	$L__BB0_2;
	cvta.to.global.u64 	%rd2, %rd1;
	mul.wide.s32 	%rd3, %r1, 20;
	add.s64 	%rd4, %rd2, %rd3;
	mov.b32 	%r8, 2147483647;
	st.global.u32 	[%rd4+4], %r8;
	mov.b32 	%r9, 0;
	st.global.u32 	[%rd4+8], %r9;
	st.global.u32 	[%rd4+12], %r8;
	mov.b32 	%r10, -1;
	st.global.u32 	[%rd4+16], %r10;
$L__BB0_2:
	ret;

}
	// .globl	_Z21aStarOptimizedBucketsPiiiiP4NodeS_S_PyS_S_PbS_S_iiS_S_S_
.visible .entry _Z21aStarOptimizedBucketsPiiiiP4NodeS_S_PyS_S_PbS_S_iiS_S_S_(
	.param .u64 .ptr .align 1 _Z21aStarOptimizedBucketsPiiiiP4NodeS_S_PyS_S_PbS_S_iiS_S_S__param_0,
	.param .u32 _Z21aStarOptimizedBucketsPiiiiP4NodeS_S_PyS_S_PbS_S_iiS_S_S__param_1,
	.param .u32 _Z21aStarOptimizedBucketsPiiiiP4NodeS_S_PyS_S_PbS_S_iiS_S_S__param_2,
	.param .u32 _Z21aStarOptimizedBucketsPiiiiP4NodeS_S_PyS_S_PbS_S_iiS_S_S__param_3,
	.param .u64 .ptr .align 1 _Z21aStarOptimizedBucketsPiiiiP4NodeS_S_PyS_S_PbS_S_iiS_S_S__param_4,
	.param .u64 .ptr .align 1 _Z21aStarOptimizedBucketsPiiiiP4NodeS_S_PyS_S_PbS_S_iiS_S_S__param_5,
	.param .u64 .ptr .align 1 _Z21aStarOptimizedBucketsPiiiiP4NodeS_S_PyS_S_PbS_S_iiS_S_S__param_6,
	.param .u64 .ptr .align 1 _Z21aStarOptimizedBucketsPiiiiP4NodeS_S_PyS_S_PbS_S_iiS_S_S__param_7,
	.param .u64 .ptr .align 1 _Z21aStarOptimizedBucketsPiiiiP4NodeS_S_PyS_S_PbS_S_iiS_S_S__param_8,
	.param .u64 .ptr .align 1 _Z21aStarOptimizedBucketsPiiiiP4NodeS_S_PyS_S_PbS_S_iiS_S_S__param_9,
	.param .u64 .ptr .align 1 _Z21aStarOptimizedBucketsPiiiiP4NodeS_S_PyS_S_PbS_S_iiS_S_S__param_10,
	.param .u64 .ptr .align 1 _Z21aStarOptimizedBucketsPiiiiP4NodeS_S_PyS_S_PbS_S_iiS_S_S__param_11,
	.param .u64 .ptr .align 1 _Z21aStarOptimizedBucketsPiiiiP4NodeS_S_PyS_S_PbS_S_iiS_S_S__param_12,
	.param .u32 _Z21aStarOptimizedBucketsPiiiiP4NodeS_S_PyS_S_PbS_S_iiS_S_S__param_13,
	.param .u32 _Z21aStarOptimizedBucketsPiiiiP4NodeS_S_PyS_S_PbS_S_iiS_S_S__param_14,
	.param .u64 .ptr .align 1 _Z21aStarOptimizedBucketsPiiiiP4NodeS_S_PyS_S_PbS_S_iiS_S_S__param_15,
	.param .u64 .ptr .align 1 _Z21aStarOptimizedBucketsPiiiiP4NodeS_S_PyS_S_PbS_S_iiS_S_S__param_16,
	.param .u64 .ptr .align 1 _Z21aStarOptimizedBucketsPiiiiP4NodeS_S_PyS_S_PbS_S_iiS_S_S__param_17
)
{
	.local .align 16 .b8 	__local_depot1[64];
	.reg .b64 	%SP;
	.reg .b64 	%SPL;
	.reg .pred 	%p<90>;
	.reg .b16 	%rs<7>;
	.reg .b32 	%r<336>;
	.reg .b32 	%f<7>;
	.reg .b64 	%rd<139>;
	// demoted variable
	.shared .align 8 .b8 _ZZ21aStarOptimizedBucketsPiiiiP4NodeS_S_PyS_S_PbS_S_iiS_S_S_E4smem[41512];
	mov.u64 	%SPL, __local_depot1;
	ld.param.u32 	%r74, [_Z21aStarOptimizedBucketsPiiiiP4NodeS_S_PyS_S_PbS_S_iiS_S_S__param_1];
	ld.param.u32 	%r76, [_Z21aStarOptimizedBucketsPiiiiP4NodeS_S_PyS_S_PbS_S_iiS_S_S__param_3];
	ld.param.u64 	%rd20, [_Z21aStarOptimizedBucketsPiiiiP4NodeS_S_PyS_S_PbS_S_iiS_S_S__param_4];
	ld.param.u64 	%rd21, [_Z21aStarOptimizedBucketsPiiiiP4NodeS_S_PyS_S_PbS_S_iiS_S_S__param_5];
	ld.param.u64 	%rd22, [_Z21aStarOptimizedBucketsPiiiiP4NodeS_S_PyS_S_PbS_S_iiS_S_S__param_6];
	ld.param.u64 	%rd23, [_Z21aStarOptimizedBucketsPiiiiP4NodeS_S_PyS_S_PbS_S_iiS_S_S__param_7];
	ld.param.u64 	%rd24, [_Z21aStarOptimizedBucketsPiiiiP4NodeS_S_PyS_S_PbS_S_iiS_S_S__param_10];
	ld.param.u32 	%r77, [_Z21aStarOptimizedBucketsPiiiiP4NodeS_S_PyS_S_PbS_S_iiS_S_S__param_14];
	cvta.to.global.u64 	%rd1, %rd23;
	cvta.to.global.u64 	%rd2, %rd24;
	cvta.to.global.u64 	%rd3, %rd20;
	cvta.to.global.u64 	%rd4, %rd21;
	cvta.to.global.u64 	%rd5, %rd22;
	add.u64 	%rd6, %SPL, 0;
	// begin inline asm
	mov.u32 %r78, %envreg2;
	// end inline asm
	cvt.u64.u32 	%rd26, %r78;
	// begin inline asm
	mov.u32 %r79, %envreg1;
	// end inline asm
	cvt.u64.u32 	%rd27, %r79;
	shl.b64 	%rd28, %rd27, 32;
	or.b64  	%rd7, %rd28, %rd26;
	mov.u32 	%r1, %tid.x;
	mov.u32 	%r2, %ntid.x;
	setp.gt.u32 	%p2, %r1, 31;
	shr.u32 	%r80, %r1, 1;
	and.b32  	%r81, %r80, 496;
	mov.u32 	%r82, _ZZ21aStarOptimizedBucketsPiiiiP4NodeS_S_PyS_S_PbS_S_iiS_S_S_E4smem;
	add.s32 	%r83, %r82, %r81;
	add.s32 	%r3, %r83, 16;
	@%p2 bra 	$L__BB1_2;
	mov.b64 	%rd29, 0;
	st.shared.u64 	[%r3], %rd29;
	st.shared.u64 	[_ZZ21aStarOptimizedBucketsPiiiiP4NodeS_S_PyS_S_PbS_S_iiS_S_S_E4smem+24], %rd29;
$L__BB1_2:
	setp.gt.u32 	%p3, %r1, 4;
	@%p3 bra 	$L__BB1_5;
	mov.u32 	%r318, %r1;
$L__BB1_4:
	shl.b32 	%r84, %r318, 2;
	add.s32 	%r86, %r82, %r84;
	mov.b32 	%r87, 0;
	st.shared.u32 	[%r86+41488], %r87;
	add.s32 	%r318, %r318, %r2;
	setp.lt.u32 	%p4, %r318, 5;
	@%p4 bra 	$L__BB1_4;
$L__BB1_5:
	bar.sync 	0;
	ld.global.u8 	%rs1, [d_done];
	setp.ne.s16 	%p5, %rs1, 0;
	@%p5 bra 	$L__BB1_80;
	ld.param.u64 	%rd133, [_Z21aStarOptimizedBucketsPiiiiP4NodeS_S_PyS_S_PbS_S_iiS_S_S__param_11];
	mov.u32 	%r88, %ctaid.x;
	or.b32  	%r6, %r88, %r1;
	add.s64 	%rd8, %rd7, 4;
	mov.u32 	%r89, %tid.y;
	add.s32 	%r90, %r1, %r89;
	mov.u32 	%r91, %tid.z;
	or.b32  	%r7, %r90, %r91;
	mov.u32 	%r92, %nctaid.x;
	mov.u32 	%r93, %nctaid.y;
	mul.lo.s32 	%r94, %r92, %r93;
	mov.u32 	%r95, %nctaid.z;
	mul.lo.s32 	%r96, %r94, %r95;
	mov.u32 	%r97, %ctaid.y;
	add.s32 	%r98, %r88, %r97;
	mov.u32 	%r99, %ctaid.z;
	neg.s32 	%r100, %r99;
	setp.eq.s32 	%p6, %r98, %r100;
	sub.s32 	%r101, -2147483647, %r96;
	selp.b32 	%r8, %r101, 1, %p6;
	mad.lo.s32 	%r103, %r1, 20, %r82;
	add.s32 	%r9, %r103, 528;
	mul.lo.s32 	%r10, %r74, -1414;
	mov.u32 	%r104, %ntid.y;
	mad.lo.s32 	%r105, %r91, %r104, %r89;
	mad.lo.s32 	%r106, %r105, %r2, %r1;
	and.b32  	%r11, %r106, 31;
	mad.lo.s32 	%r12, %r88, %r2, %r1;
	cvta.to.global.u64 	%rd9, %rd133;
$L__BB1_7:
	setp.ne.s32 	%p7, %r6, 0;
	@%p7 bra 	$L__BB1_12;
	ld.param.u64 	%rd137, [_Z21aStarOptimizedBucketsPiiiiP4NodeS_S_PyS_S_PbS_S_iiS_S_S__param_17];
	ld.param.u64 	%rd136, [_Z21aStarOptimizedBucketsPiiiiP4NodeS_S_PyS_S_PbS_S_iiS_S_S__param_16];
	setp.lt.s32 	%p8, %r77, 1;
	cvta.to.global.u64 	%rd30, %rd136;
	atom.global.or.b32 	%r13, [%rd30], 0;
	cvta.to.global.u64 	%rd31, %rd137;
	atom.global.or.b32 	%r107, [%rd31], 0;
	st.shared.v2.u32 	[_ZZ21aStarOptimizedBucketsPiiiiP4NodeS_S_PyS_S_PbS_S_iiS_S_S_E4smem], {%r13, %r107};
	mov.b32 	%r108, 0;
	st.shared.u32 	[_ZZ21aStarOptimizedBucketsPiiiiP4NodeS_S_PyS_S_PbS_S_iiS_S_S_E4smem+8], %r108;
	setp.gt.s32 	%p9, %r13, %r107;
	or.pred  	%p10, %p9, %p8;
	@%p10 bra 	$L__BB1_11;
	mul.wide.s32 	%rd32, %r13, 4;
	add.s64 	%rd33, %rd5, %rd32;
	ld.global.u32 	%r14, [%rd33];
	setp.gt.s32 	%p11, %r14, %r77;
	@%p11 bra 	$L__BB1_11;
	st.shared.u32 	[_ZZ21aStarOptimizedBucketsPiiiiP4NodeS_S_PyS_S_PbS_S_iiS_S_S_E4smem+8], %r14;
	st.shared.u32 	[_ZZ21aStarOptimizedBucketsPiiiiP4NodeS_S_PyS_S_PbS_S_iiS_S_S_E4smem+4], %r13;
	setp.ne.s32 	%p12, %r14, 0;
	@%p12 bra 	$L__BB1_12;
$L__BB1_11:
	mov.b16 	%rs2, 1;
	st.global.u8 	[d_done], %rs2;
$L__BB1_12:
	setp.ne.s64 	%p13, %rd7, 0;
	@%p13 bra 	$L__BB1_14;
	// begin inline asm
	trap;
	// end inline asm
$L__BB1_14:
	setp.ne.s32 	%p14, %r7, 0;
	barrier.sync 	0;
	@%p14 bra 	$L__BB1_17;
	// begin inline asm
	atom.add.release.gpu.u32 %r109,[%rd8],%r8;
	// end inline asm
$L__BB1_16:
	// begin inline asm
	ld.acquire.gpu.u32 %r111,[%rd8];
	// end inline asm
	xor.b32  	%r112, %r111, %r109;
	setp.gt.s32 	%p15, %r112, -1;
	@%p15 bra 	$L__BB1_16;
$L__BB1_17:
	barrier.sync 	0;
	ld.global.u8 	%rs3, [d_done];
	setp.ne.s16 	%p16, %rs3, 0;
	@%p16 bra 	$L__BB1_80;
	ld.shared.v2.u32 	{%r319, %r17}, [_ZZ21aStarOptimizedBucketsPiiiiP4NodeS_S_PyS_S_PbS_S_iiS_S_S_E4smem];
	setp.gt.s32 	%p18, %r319, %r17;
	mov.b64 	%rd138, -1;
	mov.pred 	%p89, -1;
	@%p18 bra 	$L__BB1_24;
	mov.b32 	%r320, 0;
$L__BB1_20:
	cvt.s64.s32 	%rd10, %r319;
	mul.wide.s32 	%rd37, %r319, 4;
	add.s64 	%rd38, %rd5, %rd37;
	ld.global.u32 	%r20, [%rd38];
	sub.s32 	%r21, %r12, %r320;
	setp.lt.s32 	%p19, %r21, %r20;
	@%p19 bra 	$L__BB1_22;
	cvt.u32.u64 	%r114, %rd10;
	add.s32 	%r320, %r20, %r320;
	add.s32 	%r319, %r114, 1;
	setp.eq.s32 	%p21, %r114, %r17;
	@%p21 bra 	$L__BB1_24;
	bra.uni 	$L__BB1_20;
$L__BB1_22:
	cvt.u32.u64 	%r115, %rd10;
	setp.eq.s32 	%p23, %r115, -1;
	@%p23 bra 	$L__BB1_24;
	mad.lo.s32 	%r117, %r115, 1500, %r21;
	mul.wide.s32 	%rd41, %r117, 4;
	add.s64 	%rd42, %rd4, %rd41;
	ld.global.u32 	%r118, [%rd42];
	mul.wide.s32 	%rd43, %r118, 20;
	add.s64 	%rd44, %rd3, %rd43;
	ld.global.u32 	%r119, [%rd44];
	ld.global.u32 	%r120, [%rd44+4];
	ld.global.u32 	%r121, [%rd44+8];
	ld.global.u32 	%r122, [%rd44+12];
	ld.global.u32 	%r123, [%rd44+16];
	st.shared.u32 	[%r9], %r119;
	st.shared.u32 	[%r9+4], %r120;
	st.shared.u32 	[%r9+8], %r121;
	st.shared.u32 	[%r9+12], %r122;
	st.shared.u32 	[%r9+16], %r123;
	mov.pred 	%p89, 0;
	mov.u64 	%rd138, %rd10;
$L__BB1_24:
	bar.sync 	0;
	@%p89 bra 	$L__BB1_47;
	shl.b64 	%rd45, %rd138, 2;
	add.s64 	%rd46, %rd5, %rd45;
	ld.global.u32 	%r124, [%rd46];
	setp.ge.u32 	%p25, %r1, %r124;
	@%p25 bra 	$L__BB1_47;
	ld.param.u64 	%rd135, [_Z21aStarOptimizedBucketsPiiiiP4NodeS_S_PyS_S_PbS_S_iiS_S_S__param_15];
	ld.shared.u32 	%r24, [%r9];
	ld.shared.u32 	%r25, [%r9+4];
	cvta.to.global.u64 	%rd47, %rd135;
	atom.global.add.u32 	%r126, [%rd47], 1;
	mov.b32 	%r127, 1;
	mov.b32 	%r321, 0;
	mov.b32 	%r128, -1;
	st.local.v4.u32 	[%rd6], {%r128, %r321, %r127, %r321};
	st.local.v4.u32 	[%rd6+16], {%r321, %r128, %r321, %r127};
	st.local.v4.u32 	[%rd6+32], {%r128, %r128, %r128, %r127};
	st.local.v4.u32 	[%rd6+48], {%r127, %r128, %r127, %r127};
	div.s32 	%r27, %r24, %r74;
	mul.lo.s32 	%r129, %r27, %r74;
	sub.s32 	%r26, %r24, %r129;
$L__BB1_27:
	ld.param.u32 	%r317, [_Z21aStarOptimizedBucketsPiiiiP4NodeS_S_PyS_S_PbS_S_iiS_S_S__param_2];
	mul.wide.u32 	%rd48, %r321, 8;
	add.s64 	%rd49, %rd6, %rd48;
	ld.local.v2.u32 	{%r29, %r30}, [%rd49];
	add.s32 	%r130, %r26, %r29;
	add.s32 	%r131, %r27, %r30;
	setp.ge.s32 	%p26, %r130, %r74;
	or.b32  	%r132, %r131, %r130;
	setp.lt.s32 	%p27, %r132, 0;
	setp.ge.s32 	%p28, %r131, %r317;
	or.pred  	%p29, %p26, %p28;
	mad.lo.s32 	%r31, %r131, %r74, %r130;
	or.pred  	%p30, %p29, %p27;
	@%p30 bra 	$L__BB1_46;
	ld.param.u64 	%rd132, [_Z21aStarOptimizedBucketsPiiiiP4NodeS_S_PyS_S_PbS_S_iiS_S_S__param_0];
	cvta.to.global.u64 	%rd50, %rd132;
	mul.wide.s32 	%rd51, %r31, 4;
	add.s64 	%rd52, %rd50, %rd51;
	ld.global.u32 	%r133, [%rd52];
	setp.ne.s32 	%p31, %r133, 0;
	@%p31 bra 	$L__BB1_46;
	abs.s32 	%r134, %r29;
	abs.s32 	%r135, %r30;
	add.s32 	%r136, %r135, %r134;
	setp.eq.s32 	%p32, %r136, 2;
	selp.b32 	%r137, 1414, 1000, %p32;
	add.s32 	%r32, %r137, %r25;
	mul.wide.s32 	%rd53, %r31, 20;
	add.s64 	%rd54, %rd3, %rd53;
	add.s64 	%rd12, %rd54, 4;
	atom.global.min.s32 	%r138, [%rd54+4], %r32;
	setp.ge.s32 	%p33, %r32, %r138;
	@%p33 bra 	$L__BB1_46;
	st.global.u32 	[%rd12+12], %r24;
	div.s32 	%r139, %r31, %r74;
	mul.lo.s32 	%r140, %r139, %r74;
	sub.s32 	%r141, %r31, %r140;
	div.s32 	%r142, %r76, %r74;
	mul.lo.s32 	%r143, %r142, %r74;
	sub.s32 	%r144, %r143, %r76;
	add.s32 	%r145, %r141, %r144;
	sub.s32 	%r146, %r139, %r142;
	mul.lo.s32 	%r147, %r145, %r145;
	mad.lo.s32 	%r148, %r146, %r146, %r147;
	cvt.rn.f32.u32 	%f1, %r148;
	sqrt.rn.f32 	%f2, %f1;
	mul.f32 	%f3, %f2, 0f447A0000;
	cvt.rzi.s32.f32 	%r149, %f3;
	st.global.u32 	[%rd12+4], %r149;
	add.s32 	%r322, %r149, %r32;
	st.global.u32 	[%rd12+8], %r322;
	setp.ne.s32 	%p34, %r31, %r76;
	@%p34 bra 	$L__BB1_32;
	mov.b16 	%rs4, 1;
	st.global.u8 	[%rd2], %rs4;
	st.global.u8 	[d_done], %rs4;
	ld.global.u32 	%r322, [%rd12+8];
$L__BB1_32:
	add.s32 	%r150, %r322, %r10;
	cvt.rn.f32.s32 	%f4, %r150;
	ld.const.f32 	%f5, [BIN_SIZE_DEVICE];
	div.rn.f32 	%f6, %f4, %f5;
	cvt.rzi.s32.f32 	%r151, %f6;
	max.s32 	%r152, %r151, 0;
	min.s32 	%r36, %r152, 2999;
	mov.pred 	%p35, -1;
	mov.b32 	%r153, -1;
	vote.sync.ballot.b32 	%r37, %p35, %r153;
	setp.eq.s32 	%p37, %r37, 0;
	@%p37 bra 	$L__BB1_46;
	brev.b32 	%r154, %r37;
	bfind.shiftamt.u32 	%r155, %r154;
	setp.ne.s32 	%p38, %r11, %r155;
	@%p38 bra 	$L__BB1_46;
	popc.b32 	%r38, %r37;
	mul.wide.u32 	%rd55, %r36, 4;
	add.s64 	%rd56, %rd5, %rd55;
	atom.global.add.u32 	%r157, [%rd56], %r38;
	mad.lo.s32 	%r39, %r36, 1500, %r157;
	and.b32  	%r40, %r38, 7;
	setp.lt.u32 	%p39, %r38, 8;
	mov.b32 	%r325, 0;
	@%p39 bra 	$L__BB1_37;
	mov.b32 	%r323, 0;
$L__BB1_36:
	.pragma "nounroll";
	add.s32 	%r159, %r323, 1;
	shr.u32 	%r160, %r37, %r159;
	brev.b32 	%r161, %r160;
	bfind.shiftamt.u32 	%r162, %r161;
	shfl.sync.idx.b32	%r163|%p40, %r31, %r162, 31, -1;
	add.s32 	%r164, %r39, %r323;
	mul.wide.s32 	%rd57, %r164, 4;
	add.s64 	%rd58, %rd4, %rd57;
	st.global.u32 	[%rd58], %r163;
	add.s32 	%r165, %r323, 2;
	shr.u32 	%r166, %r37, %r165;
	brev.b32 	%r167, %r166;
	bfind.shiftamt.u32 	%r168, %r167;
	shfl.sync.idx.b32	%r169|%p41, %r31, %r168, 31, -1;
	st.global.u32 	[%rd58+4], %r169;
	add.s32 	%r170, %r323, 3;
	shr.u32 	%r171, %r37, %r170;
	brev.b32 	%r172, %r171;
	bfind.shiftamt.u32 	%r173, %r172;
	shfl.sync.idx.b32	%r174|%p42, %r31, %r173, 31, -1;
	st.global.u32 	[%rd58+8], %r174;
	add.s32 	%r175, %r323, 4;
	shr.u32 	%r176, %r37, %r175;
	brev.b32 	%r177, %r176;
	bfind.shiftamt.u32 	%r178, %r177;
	shfl.sync.idx.b32	%r179|%p43, %r31, %r178, 31, -1;
	st.global.u32 	[%rd58+12], %r179;
	add.s32 	%r180, %r323, 5;
	shr.u32 	%r181, %r37, %r180;
	brev.b32 	%r182, %r181;
	bfind.shiftamt.u32 	%r183, %r182;
	shfl.sync.idx.b32	%r184|%p44, %r31, %r183, 31, -1;
	st.global.u32 	[%rd58+16], %r184;
	add.s32 	%r185, %r323, 6;
	shr.u32 	%r186, %r37, %r185;
	brev.b32 	%r187, %r186;
	bfind.shiftamt.u32 	%r188, %r187;
	shfl.sync.idx.b32	%r189|%p45, %r31, %r188, 31, -1;
	st.global.u32 	[%rd58+20], %r189;
	add.s32 	%r190, %r323, 7;
	shr.u32 	%r191, %r37, %r190;
	brev.b32 	%r192, %r191;
	bfind.shiftamt.u32 	%r193, %r192;
	shfl.sync.idx.b32	%r194|%p46, %r31, %r193, 31, -1;
	st.global.u32 	[%rd58+24], %r194;
	add.s32 	%r323, %r323, 8;
	shr.u32 	%r195, %r37, %r323;
	brev.b32 	%r196, %r195;
	bfind.shiftamt.u32 	%r197, %r196;
	shfl.sync.idx.b32	%r198|%p47, %r31, %r197, 31, -1;
	st.global.u32 	[%rd58+28], %r198;
	and.b32  	%r325, %r38, 56;
	setp.ne.s32 	%p48, %r323, %r325;
	@%p48 bra 	$L__BB1_36;
$L__BB1_37:
	setp.eq.s32 	%p49, %r40, 0;
	@%p49 bra 	$L__BB1_45;
	and.b32  	%r45, %r38, 3;
	setp.lt.u32 	%p50, %r40, 4;
	@%p50 bra 	$L__BB1_40;
	add.s32 	%r199, %r325, 1;
	shr.u32 	%r200, %r37, %r199;
	brev.b32 	%r201, %r200;
	bfind.shiftamt.u32 	%r202, %r201;
	shfl.sync.idx.b32	%r203|%p51, %r31, %r202, 31, -1;
	add.s32 	%r204, %r39, %r325;
	mul.wide.s32 	%rd59, %r204, 4;
	add.s64 	%rd60, %rd4, %rd59;
	st.global.u32 	[%rd60], %r203;
	add.s32 	%r205, %r325, 2;
	shr.u32 	%r206, %r37, %r205;
	brev.b32 	%r207, %r206;
	bfind.shiftamt.u32 	%r208, %r207;
	shfl.sync.idx.b32	%r209|%p52, %r31, %r208, 31, -1;
	st.global.u32 	[%rd60+4], %r209;
	add.s32 	%r210, %r325, 3;
	shr.u32 	%r211, %r37, %r210;
	brev.b32 	%r212, %r211;
	bfind.shiftamt.u32 	%r213, %r212;
	shfl.sync.idx.b32	%r214|%p53, %r31, %r213, 31, -1;
	st.global.u32 	[%rd60+8], %r214;
	add.s32 	%r325, %r325, 4;
	shr.u32 	%r215, %r37, %r325;
	brev.b32 	%r216, %r215;
	bfind.shiftamt.u32 	%r217, %r216;
	shfl.sync.idx.b32	%r218|%p54, %r31, %r217, 31, -1;
	st.global.u32 	[%rd60+12], %r218;
$L__BB1_40:
	setp.eq.s32 	%p55, %r45, 0;
	@%p55 bra 	$L__BB1_45;
	setp.eq.s32 	%p56, %r45, 1;
	@%p56 bra 	$L__BB1_43;
	add.s32 	%r219, %r325, 1;
	shr.u32 	%r220, %r37, %r219;
	brev.b32 	%r221, %r220;
	bfind.shiftamt.u32 	%r222, %r221;
	shfl.sync.idx.b32	%r223|%p57, %r31, %r222, 31, -1;
	add.s32 	%r224, %r39, %r325;
	mul.wide.s32 	%rd61, %r224, 4;
	add.s64 	%rd62, %rd4, %rd61;
	st.global.u32 	[%rd62], %r223;
	add.s32 	%r325, %r325, 2;
	shr.u32 	%r225, %r37, %r325;
	brev.b32 	%r226, %r225;
	bfind.shiftamt.u32 	%r227, %r226;
	shfl.sync.idx.b32	%r228|%p58, %r31, %r227, 31, -1;
	st.global.u32 	[%rd62+4], %r228;
$L__BB1_43:
	and.b32  	%r229, %r38, 1;
	setp.eq.b32 	%p59, %r229, 1;
	not.pred 	%p60, %p59;
	@%p60 bra 	$L__BB1_45;
	add.s32 	%r230, %r325, 1;
	shr.u32 	%r231, %r37, %r230;
	brev.b32 	%r232, %r231;
	bfind.shiftamt.u32 	%r233, %r232;
	shfl.sync.idx.b32	%r234|%p61, %r31, %r233, 31, -1;
	add.s32 	%r235, %r39, %r325;
	mul.wide.s32 	%rd63, %r235, 4;
	add.s64 	%rd64, %rd4, %rd63;
	st.global.u32 	[%rd64], %r234;
$L__BB1_45:
	and.b32  	%r236, %r36, 63;
	mov.b64 	%rd65, 1;
	shl.b64 	%rd66, %rd65, %r236;
	shr.u32 	%r237, %r36, 3;
	and.b32  	%r238, %r237, 504;
	add.s32 	%r239, %r3, %r238;
	atom.shared.or.b64 	%rd67, [%r239], %rd66;
$L__BB1_46:
	add.s32 	%r321, %r321, 1;
	setp.ne.s32 	%p62, %r321, 8;
	@%p62 bra 	$L__BB1_27;
$L__BB1_47:
	bar.sync 	0;
	mov.b32 	%r327, 0;
$L__BB1_48:
	setp.gt.u32 	%p63, %r1, 1;
	@%p63 bra 	$L__BB1_53;
	shl.b32 	%r241, %r327, 4;
	mov.u32 	%r242, _ZZ21aStarOptimizedBucketsPiiiiP4NodeS_S_PyS_S_PbS_S_iiS_S_S_E4smem;
	add.s32 	%r243, %r242, %r241;
	add.s32 	%r52, %r243, 16;
	mov.u32 	%r328, %r1;
$L__BB1_50:
	shl.b32 	%r244, %r328, 3;
	add.s32 	%r54, %r52, %r244;
	ld.shared.u64 	%rd13, [%r54];
	setp.eq.s64 	%p64, %rd13, 0;
	@%p64 bra 	$L__BB1_52;
	mul.wide.u32 	%rd68, %r328, 8;
	add.s64 	%rd69, %rd1, %rd68;
	atom.global.or.b64 	%rd70, [%rd69], %rd13;
	mov.b64 	%rd71, 0;
	st.shared.u64 	[%r54], %rd71;
$L__BB1_52:
	add.s32 	%r328, %r328, %r2;
	setp.lt.u32 	%p65, %r328, 2;
	@%p65 bra 	$L__BB1_50;
$L__BB1_53:
	add.s32 	%r327, %r327, 1;
	setp.ne.s32 	%p66, %r327, 32;
	@%p66 bra 	$L__BB1_48;
	setp.ne.s32 	%p67, %r6, 0;
	@%p67 bra 	$L__BB1_64;
	ld.shared.v2.u32 	{%r331, %r58}, [_ZZ21aStarOptimizedBucketsPiiiiP4NodeS_S_PyS_S_PbS_S_iiS_S_S_E4smem];
	setp.lt.s32 	%p68, %r58, %r331;
	@%p68 bra 	$L__BB1_64;
	sub.s32 	%r245, %r58, %r331;
	add.s32 	%r59, %r245, 1;
	setp.lt.u32 	%p69, %r245, 3;
	@%p69 bra 	$L__BB1_59;
	mov.b32 	%r330, 0;
$L__BB1_58:
	.pragma "nounroll";
	mul.wide.s32 	%rd72, %r331, 4;
	add.s64 	%rd73, %rd5, %rd72;
	mov.b32 	%r247, 0;
	st.global.u32 	[%rd73], %r247;
	shr.s32 	%r248, %r331, 31;
	shr.u32 	%r249, %r248, 26;
	add.s32 	%r250, %r331, %r249;
	shr.s32 	%r251, %r250, 6;
	and.b32  	%r252, %r331, 63;
	mov.b64 	%rd74, -2;
	shl.b64 	%rd75, %rd74, %r252;
	neg.s32 	%r253, %r331;
	and.b32  	%r254, %r253, 63;
	shr.u64 	%rd76, %rd74, %r254;
	or.b64  	%rd77, %rd75, %rd76;
	mul.wide.s32 	%rd78, %r251, 8;
	add.s64 	%rd79, %rd1, %rd78;
	atom.global.and.b64 	%rd80, [%rd79], %rd77;
	add.s32 	%r255, %r331, 1;
	st.global.u32 	[%rd73+4], %r247;
	shr.s32 	%r256, %r255, 31;
	shr.u32 	%r257, %r256, 26;
	add.s32 	%r258, %r255, %r257;
	shr.s32 	%r259, %r258, 6;
	not.b32 	%r260, %r331;
	and.b32  	%r261, %r260, 63;
	shr.u64 	%rd81, %rd74, %r261;
	and.b32  	%r262, %r255, 63;
	shl.b64 	%rd82, %rd74, %r262;
	or.b64  	%rd83, %rd82, %rd81;
	mul.wide.s32 	%rd84, %r259, 8;
	add.s64 	%rd85, %rd1, %rd84;
	atom.global.and.b64 	%rd86, [%rd85], %rd83;
	add.s32 	%r263, %r331, 2;
	st.global.u32 	[%rd73+8], %r247;
	shr.s32 	%r264, %r263, 31;
	shr.u32 	%r265, %r264, 26;
	add.s32 	%r266, %r263, %r265;
	shr.s32 	%r267, %r266, 6;
	sub.s32 	%r268, -2, %r331;
	and.b32  	%r269, %r268, 63;
	shr.u64 	%rd87, %rd74, %r269;
	and.b32  	%r270, %r263, 63;
	shl.b64 	%rd88, %rd74, %r270;
	or.b64  	%rd89, %rd88, %rd87;
	mul.wide.s32 	%rd90, %r267, 8;
	add.s64 	%rd91, %rd1, %rd90;
	atom.global.and.b64 	%rd92, [%rd91], %rd89;
	add.s32 	%r271, %r331, 3;
	st.global.u32 	[%rd73+12], %r247;
	shr.s32 	%r272, %r271, 31;
	shr.u32 	%r273, %r272, 26;
	add.s32 	%r274, %r271, %r273;
	shr.s32 	%r275, %r274, 6;
	sub.s32 	%r276, -3, %r331;
	and.b32  	%r277, %r276, 63;
	shr.u64 	%rd93, %rd74, %r277;
	and.b32  	%r278, %r271, 63;
	shl.b64 	%rd94, %rd74, %r278;
	or.b64  	%rd95, %rd94, %rd93;
	mul.wide.s32 	%rd96, %r275, 8;
	add.s64 	%rd97, %rd1, %rd96;
	atom.global.and.b64 	%rd98, [%rd97], %rd95;
	add.s32 	%r331, %r331, 4;
	add.s32 	%r330, %r330, 4;
	and.b32  	%r279, %r59, -4;
	setp.ne.s32 	%p70, %r330, %r279;
	@%p70 bra 	$L__BB1_58;
$L__BB1_59:
	and.b32  	%r280, %r59, 3;
	setp.eq.s32 	%p71, %r280, 0;
	@%p71 bra 	$L__BB1_64;
	setp.eq.s32 	%p72, %r280, 1;
	@%p72 bra 	$L__BB1_62;
	mul.wide.s32 	%rd99, %r331, 4;
	add.s64 	%rd100, %rd5, %rd99;
	mov.b32 	%r282, 0;
	st.global.u32 	[%rd100], %r282;
	shr.s32 	%r283, %r331, 31;
	shr.u32 	%r284, %r283, 26;
	add.s32 	%r285, %r331, %r284;
	shr.s32 	%r286, %r285, 6;
	and.b32  	%r287, %r331, 63;
	mov.b64 	%rd101, -2;
	shl.b64 	%rd102, %rd101, %r287;
	neg.s32 	%r288, %r331;
	and.b32  	%r289, %r288, 63;
	shr.u64 	%rd103, %rd101, %r289;
	or.b64  	%rd104, %rd102, %rd103;
	mul.wide.s32 	%rd105, %r286, 8;
	add.s64 	%rd106, %rd1, %rd105;
	atom.global.and.b64 	%rd107, [%rd106], %rd104;
	add.s32 	%r290, %r331, 1;
	st.global.u32 	[%rd100+4], %r282;
	shr.s32 	%r291, %r290, 31;
	shr.u32 	%r292, %r291, 26;
	add.s32 	%r293, %r290, %r292;
	shr.s32 	%r294, %r293, 6;
	not.b32 	%r295, %r331;
	and.b32  	%r296, %r295, 63;
	shr.u64 	%rd108, %rd101, %r296;
	and.b32  	%r297, %r290, 63;
	shl.b64 	%rd109, %rd101, %r297;
	or.b64  	%rd110, %rd109, %rd108;
	mul.wide.s32 	%rd111, %r294, 8;
	add.s64 	%rd112, %rd1, %rd111;
	atom.global.and.b64 	%rd113, [%rd112], %rd110;
	add.s32 	%r331, %r331, 2;
$L__BB1_62:
	and.b32  	%r298, %r59, 1;
	setp.eq.b32 	%p73, %r298, 1;
	not.pred 	%p74, %p73;
	@%p74 bra 	$L__BB1_64;
	mul.wide.s32 	%rd114, %r331, 4;
	add.s64 	%rd115, %rd5, %rd114;
	mov.b32 	%r299, 0;
	st.global.u32 	[%rd115], %r299;
	shr.s32 	%r300, %r331, 31;
	shr.u32 	%r301, %r300, 26;
	add.s32 	%r302, %r331, %r301;
	shr.s32 	%r303, %r302, 6;
	and.b32  	%r304, %r331, 63;
	mov.b64 	%rd116, -2;
	shl.b64 	%rd117, %rd116, %r304;
	neg.s32 	%r305, %r331;
	and.b32  	%r306, %r305, 63;
	shr.u64 	%rd118, %rd116, %r306;
	or.b64  	%rd119, %rd117, %rd118;
	mul.wide.s32 	%rd120, %r303, 8;
	add.s64 	%rd121, %rd1, %rd120;
	atom.global.and.b64 	%rd122, [%rd121], %rd119;
$L__BB1_64:
	setp.ne.s64 	%p75, %rd7, 0;
	@%p75 bra 	$L__BB1_66;
	// begin inline asm
	trap;
	// end inline asm
$L__BB1_66:
	setp.ne.s32 	%p76, %r7, 0;
	barrier.sync 	0;
	@%p76 bra 	$L__BB1_69;
	// begin inline asm
	atom.add.release.gpu.u32 %r307,[%rd8],%r8;
	// end inline asm
$L__BB1_68:
	// begin inline asm
	ld.acquire.gpu.u32 %r309,[%rd8];
	// end inline asm
	xor.b32  	%r310, %r309, %r307;
	setp.gt.s32 	%p77, %r310, -1;
	@%p77 bra 	$L__BB1_68;
$L__BB1_69:
	setp.ne.s32 	%p78, %r6, 0;
	barrier.sync 	0;
	ld.global.u8 	%rs5, [%rd2];
	setp.eq.s16 	%p79, %rs5, 0;
	or.pred  	%p80, %p78, %p79;
	@%p80 bra 	$L__BB1_74;
	setp.eq.s32 	%p81, %r76, -1;
	mov.b32 	%r335, 0;
	@%p81 bra 	$L__BB1_73;
	mov.b32 	%r333, 0;
	mov.u32 	%r334, %r76;
$L__BB1_72:
	add.s32 	%r335, %r333, 1;
	mul.wide.u32 	%rd125, %r333, 4;
	add.s64 	%rd126, %rd9, %rd125;
	st.global.u32 	[%rd126], %r334;
	mul.wide.s32 	%rd127, %r334, 20;
	add.s64 	%rd128, %rd3, %rd127;
	ld.global.u32 	%r334, [%rd128+16];
	setp.ne.s32 	%p82, %r334, -1;
	setp.lt.u32 	%p83, %r333, 999999999;
	and.pred  	%p84, %p82, %p83;
	mov.u32 	%r333, %r335;
	@%p84 bra 	$L__BB1_72;
$L__BB1_73:
	ld.param.u64 	%rd134, [_Z21aStarOptimizedBucketsPiiiiP4NodeS_S_PyS_S_PbS_S_iiS_S_S__param_12];
	cvta.to.global.u64 	%rd129, %rd134;
	st.global.u32 	[%rd129], %r335;
$L__BB1_74:
	setp.ne.s64 	%p85, %rd7, 0;
	@%p85 bra 	$L__BB1_76;
	// begin inline asm
	trap;
	// end inline asm
$L__BB1_76:
	setp.ne.s32 	%p86, %r7, 0;
	barrier.sync 	0;
	@%p86 bra 	$L__BB1_79;
	// begin inline asm
	atom.add.release.gpu.u32 %r313,[%rd8],%r8;
	// end inline asm
$L__BB1_78:
	// begin inline asm
	ld.acquire.gpu.u32 %r315,[%rd8];
	// end inline asm
	xor.b32  	%r316, %r315, %r313;
	setp.gt.s32 	%p87, %r316, -1;
	@%p87 bra 	$L__BB1_78;
$L__BB1_79:
	barrier.sync 	0;
	ld.global.u8 	%rs6, [d_done];
	setp.eq.s16 	%p88, %rs6, 0;
	@%p88 bra 	$L__BB1_7;
$L__BB1_80:
	ret;

}
	// .globl	_Z14aStarOptimizedPiiiiP4NodeS_S_PyPbS_S_iS_
.visible .entry _Z14aStarOptimizedPiiiiP4NodeS_S_PyPbS_S_iS_(
	.param .u64 .ptr .align 1 _Z14aStarOptimizedPiiiiP4NodeS_S_PyPbS_S_iS__param_0,
	.param .u32 _Z14aStarOptimizedPiiiiP4NodeS_S_PyPbS_S_iS__param_1,
	.param .u32 _Z14aStarOptimizedPiiiiP4NodeS_S_PyPbS_S_iS__param_2,
	.param .u32 _Z14aStarOptimizedPiiiiP4NodeS_S_PyPbS_S_iS__param_3,
	.param .u64 .ptr .align 1 _Z14aStarOptimizedPiiiiP4NodeS_S_PyPbS_S_iS__param_4,
	.param .u64 .ptr .align 1 _Z14aStarOptimizedPiiiiP4NodeS_S_PyPbS_S_iS__param_5,
	.param .u64 .ptr .align 1 _Z14aStarOptimizedPiiiiP4NodeS_S_PyPbS_S_iS__param_6,
	.param .u64 .ptr .align 1 _Z14aStarOptimizedPiiiiP4NodeS_S_PyPbS_S_iS__param_7,
	.param .u64 .ptr .align 1 _Z14aStarOptimizedPiiiiP4NodeS_S_PyPbS_S_iS__param_8,
	.param .u64 .ptr .align 1 _Z14aStarOptimizedPiiiiP4NodeS_S_PyPbS_S_iS__param_9,
	.param .u64 .ptr .align 1 _Z14aStarOptimizedPiiiiP4NodeS_S_PyPbS_S_iS__param_10,
	.param .u32 _Z14aStarOptimizedPiiiiP4NodeS_S_PyPbS_S_iS__param_11,
	.param .u64 .ptr .align 1 _Z14aStarOptimizedPiiiiP4NodeS_S_PyPbS_S_iS__param_12
)
{
	.local .align 8 .b8 	__local_depot2[16];
	.reg .b64 	%SP;
	.reg .b64 	%SPL;
	.reg .pred 	%p<63>;
	.reg .b16 	%rs<11>;
	.reg .b32 	%r<292>;
	.reg .b32 	%f<7>;
	.reg .b64 	%rd<93>;
	// demoted variable
	.shared .align 4 .u32 _ZZ14aStarOptimizedPiiiiP4NodeS_S_PyPbS_S_iS_E11s_iterCount;
	// demoted variable
	.shared .align 4 .b8 _ZZ14aStarOptimizedPiiiiP4NodeS_S_PyPbS_S_iS_E4smem[41928];
	// demoted variable
	.shared .align 4 .u32 _ZZ14aStarOptimizedPiiiiP4NodeS_S_PyPbS_S_iS_E13currentBucket;
	mov.u64 	%SPL, __local_depot2;
	cvta.local.u64 	%SP, %SPL;
	ld.param.u32 	%r71, [_Z14aStarOptimizedPiiiiP4NodeS_S_PyPbS_S_iS__param_1];
	ld.param.u32 	%r73, [_Z14aStarOptimizedPiiiiP4NodeS_S_PyPbS_S_iS__param_3];
	ld.param.u64 	%rd15, [_Z14aStarOptimizedPiiiiP4NodeS_S_PyPbS_S_iS__param_5];
	ld.param.u64 	%rd16, [_Z14aStarOptimizedPiiiiP4NodeS_S_PyPbS_S_iS__param_6];
	ld.param.u64 	%rd17, [_Z14aStarOptimizedPiiiiP4NodeS_S_PyPbS_S_iS__param_7];
	ld.param.u64 	%rd18, [_Z14aStarOptimizedPiiiiP4NodeS_S_PyPbS_S_iS__param_8];
	ld.param.u64 	%rd14, [_Z14aStarOptimizedPiiiiP4NodeS_S_PyPbS_S_iS__param_12];
	cvta.to.global.u64 	%rd1, %rd15;
	cvta.to.global.u64 	%rd2, %rd17;
	cvta.to.global.u64 	%rd3, %rd16;
	cvta.to.global.u64 	%rd4, %rd18;
	// begin inline asm
	mov.u32 %r74, %envreg2;
	// end inline asm
	cvt.u64.u32 	%rd19, %r74;
	// begin inline asm
	mov.u32 %r75, %envreg1;
	// end inline asm
	cvt.u64.u32 	%rd20, %r75;
	shl.b64 	%rd21, %rd20, 32;
	or.b64  	%rd5, %rd21, %rd19;
	mov.u32 	%r1, %tid.x;
	setp.ne.s32 	%p3, %r1, 0;
	@%p3 bra 	$L__BB2_2;
	mov.b32 	%r76, 0;
	st.shared.u32 	[_ZZ14aStarOptimizedPiiiiP4NodeS_S_PyPbS_S_iS_E11s_iterCount], %r76;
$L__BB2_2:
	bar.sync 	0;
	and.b32  	%r2, %r1, 31;
	setp.gt.u32 	%p4, %r1, 255;
	shl.b32 	%r77, %r1, 2;
	and.b32  	%r78, %r77, 3968;
	mov.u32 	%r79, _ZZ14aStarOptimizedPiiiiP4NodeS_S_PyPbS_S_iS_E4smem;
	add.s32 	%r80, %r79, %r78;
	add.s32 	%r3, %r80, 10240;
	and.b32  	%r81, %r77, 124;
	add.s32 	%r4, %r3, %r81;
	@%p4 bra 	$L__BB2_4;
	mov.b32 	%r82, 0;
	st.shared.u32 	[%r4], %r82;
$L__BB2_4:
	setp.ne.s32 	%p5, %r1, 0;
	barrier.sync 	0;
	@%p5 bra 	$L__BB2_6;
	cvta.to.global.u64 	%rd22, %rd14;
	atom.global.or.b32 	%r83, [%rd22], 0;
	st.shared.u32 	[_ZZ14aStarOptimizedPiiiiP4NodeS_S_PyPbS_S_iS_E4smem+11264], %r83;
$L__BB2_6:
	barrier.sync 	0;
	ld.global.u8 	%rs2, [%rd4];
	setp.ne.s16 	%p6, %rs2, 0;
	@%p6 bra 	$L__BB2_61;
	mov.u32 	%r84, %ctaid.x;
	mad.lo.s32 	%r5, %r1, 40, %r79;
	mov.u32 	%r86, %ntid.x;
	mov.u32 	%r87, %ntid.y;
	mul.lo.s32 	%r88, %r86, %r87;
	mov.u32 	%r89, %ntid.z;
	mul.lo.s32 	%r6, %r88, %r89;
	cvt.u16.u32 	%rs3, %r2;
	mul.lo.s16 	%rs4, %rs3, 86;
	shr.u16 	%rs5, %rs4, 8;
	mul.lo.s16 	%rs6, %rs5, 3;
	sub.s16 	%rs1, %rs3, %rs6;
	cvt.u32.u16 	%r90, %rs1;
	and.b32  	%r91, %r90, 255;
	add.s32 	%r7, %r91, -1;
	cvt.u32.u16 	%r92, %rs5;
	add.s32 	%r8, %r92, -1;
	mov.u32 	%r93, %tid.y;
	add.s32 	%r94, %r1, %r93;
	mov.u32 	%r95, %tid.z;
	or.b32  	%r9, %r94, %r95;
	mov.u32 	%r96, %nctaid.x;
	mov.u32 	%r97, %nctaid.y;
	mul.lo.s32 	%r98, %r96, %r97;
	mov.u32 	%r99, %nctaid.z;
	mul.lo.s32 	%r100, %r98, %r99;
	mov.u32 	%r101, %ctaid.y;
	add.s32 	%r102, %r84, %r101;
	mov.u32 	%r103, %ctaid.z;
	neg.s32 	%r104, %r103;
	setp.eq.s32 	%p7, %r102, %r104;
	sub.s32 	%r105, -2147483647, %r100;
	selp.b32 	%r10, %r105, 1, %p7;
	add.s32 	%r106, %r1, %r6;
	max.u32 	%r107, %r106, 256;
	setp.lt.u32 	%p8, %r106, 256;
	selp.u32 	%r108, 1, 0, %p8;
	add.s32 	%r109, %r106, %r108;
	sub.s32 	%r110, %r107, %r109;
	div.u32 	%r111, %r110, %r6;
	add.s32 	%r11, %r111, %r108;
	mul.lo.s32 	%r112, %r89, %r87;
	mul.lo.s32 	%r113, %r112, %r86;
	shl.b32 	%r12, %r113, 1;
	shl.b32 	%r13, %r113, 2;
	mul.lo.s32 	%r14, %r113, 3;
	add.u64 	%rd23, %SP, 0;
	mov.u64 	%rd25, $str;
$L__BB2_8:
	mov.u32 	%r114, %ctaid.x;
	or.b32  	%r115, %r114, %r1;
	setp.ne.s32 	%p10, %r115, 0;
	mov.pred 	%p62, -1;
	@%p10 bra 	$L__BB2_11;
	atom.shared.add.u32 	%r116, [_ZZ14aStarOptimizedPiiiiP4NodeS_S_PyPbS_S_iS_E11s_iterCount], 1;
	ld.shared.u32 	%r15, [_ZZ14aStarOptimizedPiiiiP4NodeS_S_PyPbS_S_iS_E11s_iterCount];
	mad.lo.s32 	%r117, %r15, -1030792151, 85899344;
	shf.l.wrap.b32 	%r118, %r117, %r117, 30;
	setp.gt.u32 	%p12, %r118, 42949672;
	@%p12 bra 	$L__BB2_11;
	ld.global.s8 	%r119, [d_done];
	cvta.to.local.u64 	%rd24, %rd23;
	st.local.v2.u32 	[%rd24], {%r15, %r119};
	mov.b32 	%r120, 0;
	st.local.u32 	[%rd24+8], %r120;
	cvta.global.u64 	%rd26, %rd25;
	{ // callseq 0, 0
	.param .b64 param0;
	st.param.b64 	[param0], %rd26;
	.param .b64 param1;
	st.param.b64 	[param1], %rd23;
	.param .b32 retval0;
	call.uni (retval0), 
	vprintf, 
	(
	param0, 
	param1
	);
	ld.param.b32 	%r121, [retval0];
	} // callseq 0
	ld.global.u8 	%rs7, [%rd4];
	setp.eq.s16 	%p62, %rs7, 0;
$L__BB2_11:
	mov.b32 	%r123, -1;
	vote.sync.ballot.b32 	%r16, %p62, %r123;
	setp.eq.s32 	%p14, %r16, 0;
	@%p14 bra 	$L__BB2_61;
	setp.eq.s32 	%p15, %r2, 0;
	@%p15 bra 	$L__BB2_14;
	ld.shared.u32 	%r284, [_ZZ14aStarOptimizedPiiiiP4NodeS_S_PyPbS_S_iS_E13currentBucket];
	bra.uni 	$L__BB2_15;
$L__BB2_14:
	atom.shared.add.u32 	%r124, [_ZZ14aStarOptimizedPiiiiP4NodeS_S_PyPbS_S_iS_E4smem+11264], 1;
	ld.shared.u32 	%r284, [_ZZ14aStarOptimizedPiiiiP4NodeS_S_PyPbS_S_iS_E4smem+11264];
$L__BB2_15:
	ld.param.u64 	%rd92, [_Z14aStarOptimizedPiiiiP4NodeS_S_PyPbS_S_iS__param_4];
	cvta.to.global.u64 	%rd6, %rd92;
	shfl.sync.idx.b32	%r20|%p16, %r284, 0, 31, %r16;
	st.shared.u32 	[_ZZ14aStarOptimizedPiiiiP4NodeS_S_PyPbS_S_iS_E13currentBucket], %r20;
	mul.wide.s32 	%rd27, %r20, 4;
	add.s64 	%rd28, %rd3, %rd27;
	ld.global.u32 	%r21, [%rd28];
	setp.ge.s32 	%p17, %r1, %r21;
	mov.u32 	%r286, %r1;
	@%p17 bra 	$L__BB2_18;
	mul.lo.s32 	%r22, %r20, 1500;
	mov.u32 	%r286, %r1;
$L__BB2_17:
	add.s32 	%r125, %r22, %r286;
	mul.wide.s32 	%rd29, %r125, 4;
	add.s64 	%rd30, %rd1, %rd29;
	ld.global.u32 	%r126, [%rd30];
	mul.wide.s32 	%rd31, %r126, 20;
	add.s64 	%rd32, %rd6, %rd31;
	ld.global.u32 	%r127, [%rd32];
	ld.global.u32 	%r128, [%rd32+4];
	ld.global.u32 	%r129, [%rd32+8];
	ld.global.u32 	%r130, [%rd32+12];
	ld.global.u32 	%r131, [%rd32+16];
	shr.u32 	%r132, %r286, 31;
	add.s32 	%r133, %r286, %r132;
	and.b32  	%r134, %r133, 1073741822;
	sub.s32 	%r135, %r286, %r134;
	mad.lo.s32 	%r136, %r135, 20, %r5;
	st.shared.u32 	[%r136], %r127;
	st.shared.u32 	[%r136+4], %r128;
	st.shared.u32 	[%r136+8], %r129;
	st.shared.u32 	[%r136+12], %r130;
	st.shared.u32 	[%r136+16], %r131;
	add.s32 	%r286, %r286, %r6;
	setp.lt.s32 	%p18, %r286, %r21;
	@%p18 bra 	$L__BB2_17;
$L__BB2_18:
	ld.param.u64 	%rd91, [_Z14aStarOptimizedPiiiiP4NodeS_S_PyPbS_S_iS__param_0];
	cvta.to.global.u64 	%rd7, %rd91;
	setp.lt.s32 	%p19, %r1, %r21;
	barrier.sync 	0;
	@%p19 bra 	$L__BB2_19;
	bra.uni 	$L__BB2_26;
$L__BB2_19:
	ld.param.u32 	%r282, [_Z14aStarOptimizedPiiiiP4NodeS_S_PyPbS_S_iS__param_2];
	ld.shared.u32 	%r38, [%r5];
	div.s32 	%r137, %r38, %r71;
	mul.lo.s32 	%r138, %r137, %r71;
	sub.s32 	%r39, %r38, %r138;
	add.s32 	%r139, %r39, %r7;
	add.s32 	%r140, %r137, %r8;
	setp.ge.s32 	%p20, %r139, %r71;
	or.b32  	%r141, %r140, %r139;
	setp.lt.s32 	%p21, %r141, 0;
	setp.ge.s32 	%p22, %r140, %r282;
	or.pred  	%p23, %p20, %p22;
	mul.lo.s32 	%r40, %r140, %r71;
	add.s32 	%r41, %r40, %r139;
	or.pred  	%p24, %p23, %p21;
	@%p24 bra 	$L__BB2_26;
	cvt.s64.s32 	%rd33, %r40;
	cvt.s64.s32 	%rd34, %r39;
	cvt.u64.u16 	%rd35, %rs1;
	and.b64  	%rd36, %rd35, 255;
	add.s64 	%rd37, %rd34, %rd36;
	add.s64 	%rd8, %rd37, %rd33;
	shl.b64 	%rd38, %rd8, 2;
	add.s64 	%rd39, %rd7, %rd38;
	ld.global.u32 	%r142, [%rd39+-4];
	setp.ne.s32 	%p25, %r142, 0;
	@%p25 bra 	$L__BB2_26;
	ld.shared.u32 	%r143, [%r5+4];
	abs.s32 	%r144, %r7;
	abs.s32 	%r145, %r8;
	add.s32 	%r146, %r144, %r145;
	setp.eq.s32 	%p26, %r146, 2;
	selp.b32 	%r147, 1414, 1000, %p26;
	add.s32 	%r42, %r143, %r147;
	mad.lo.s64 	%rd40, %rd8, 20, %rd6;
	add.s64 	%rd9, %rd40, 4;
	atom.global.min.s32 	%r148, [%rd40+-16], %r42;
	setp.ge.s32 	%p27, %r42, %r148;
	@%p27 bra 	$L__BB2_26;
	st.global.u32 	[%rd9+-8], %r38;
	div.s32 	%r149, %r41, %r71;
	mul.lo.s32 	%r150, %r149, %r71;
	sub.s32 	%r151, %r41, %r150;
	div.s32 	%r152, %r73, %r71;
	mul.lo.s32 	%r153, %r152, %r71;
	sub.s32 	%r154, %r153, %r73;
	add.s32 	%r155, %r151, %r154;
	sub.s32 	%r156, %r149, %r152;
	mul.lo.s32 	%r157, %r155, %r155;
	mad.lo.s32 	%r158, %r156, %r156, %r157;
	cvt.rn.f32.u32 	%f1, %r158;
	sqrt.rn.f32 	%f2, %f1;
	mul.f32 	%f3, %f2, 0f447A0000;
	cvt.rzi.s32.f32 	%r159, %f3;
	add.s32 	%r43, %r159, %r42;
	st.global.u32 	[%rd9+-12], %r43;
	mov.pred 	%p28, -1;
	mov.b32 	%r160, -1;
	vote.sync.ballot.b32 	%r44, %p28, %r160;
	brev.b32 	%r161, %r44;
	bfind.shiftamt.u32 	%r162, %r161;
	setp.ne.s32 	%p30, %r2, %r162;
	@%p30 bra 	$L__BB2_24;
	add.s32 	%r163, %r43, -14140000;
	mul.hi.s32 	%r164, %r163, 91625969;
	shr.u32 	%r165, %r164, 31;
	shr.s32 	%r166, %r164, 5;
	add.s32 	%r167, %r166, %r165;
	max.s32 	%r168, %r167, 0;
	min.s32 	%r169, %r168, 2999;
	popc.b32 	%r170, %r44;
	mul.wide.u32 	%rd41, %r169, 4;
	add.s64 	%rd42, %rd3, %rd41;
	atom.global.add.u32 	%r171, [%rd42], %r170;
	mov.b32 	%r172, -1;
	shl.b32 	%r173, %r172, %r2;
	not.b32 	%r174, %r173;
	and.b32  	%r175, %r44, %r174;
	popc.b32 	%r176, %r175;
	mad.lo.s32 	%r177, %r169, 1500, %r176;
	add.s32 	%r178, %r177, %r171;
	mul.wide.s32 	%rd43, %r178, 4;
	add.s64 	%rd44, %rd1, %rd43;
	st.global.u32 	[%rd44], %r41;
	and.b32  	%r179, %r169, 31;
	mov.b32 	%r180, 1;
	shl.b32 	%r181, %r180, %r179;
	shr.u32 	%r182, %r169, 3;
	and.b32  	%r183, %r182, 508;
	add.s32 	%r184, %r3, %r183;
	atom.shared.or.b32 	%r185, [%r184], %r181;
$L__BB2_24:
	setp.ne.s32 	%p31, %r41, %r73;
	@%p31 bra 	$L__BB2_26;
	mov.b16 	%rs8, 1;
	st.global.u8 	[%rd4], %rs8;
$L__BB2_26:
	ld.shared.u32 	%r186, [_ZZ14aStarOptimizedPiiiiP4NodeS_S_PyPbS_S_iS_E13currentBucket];
	mul.wide.s32 	%rd45, %r186, 4;
	add.s64 	%rd46, %rd3, %rd45;
	ld.global.u32 	%r187, [%rd46];
	setp.ge.u32 	%p32, %r286, %r187;
	barrier.sync 	0;
	@%p32 bra 	$L__BB2_34;
	ld.param.u32 	%r283, [_Z14aStarOptimizedPiiiiP4NodeS_S_PyPbS_S_iS__param_2];
	ld.shared.u32 	%r45, [%r5+20];
	div.s32 	%r188, %r45, %r71;
	mul.lo.s32 	%r189, %r188, %r71;
	sub.s32 	%r46, %r45, %r189;
	add.s32 	%r190, %r46, %r7;
	add.s32 	%r191, %r188, %r8;
	setp.ge.s32 	%p33, %r190, %r71;
	or.b32  	%r192, %r191, %r190;
	setp.lt.s32 	%p34, %r192, 0;
	setp.ge.s32 	%p35, %r191, %r283;
	or.pred  	%p36, %p33, %p35;
	mul.lo.s32 	%r47, %r191, %r71;
	add.s32 	%r48, %r47, %r190;
	or.pred  	%p37, %p36, %p34;
	@%p37 bra 	$L__BB2_34;
	cvt.s64.s32 	%rd47, %r47;
	cvt.s64.s32 	%rd48, %r46;
	cvt.u64.u16 	%rd49, %rs1;
	and.b64  	%rd50, %rd49, 255;
	add.s64 	%rd51, %rd48, %rd50;
	add.s64 	%rd10, %rd51, %rd47;
	shl.b64 	%rd52, %rd10, 2;
	add.s64 	%rd53, %rd7, %rd52;
	ld.global.u32 	%r193, [%rd53+-4];
	setp.ne.s32 	%p38, %r193, 0;
	@%p38 bra 	$L__BB2_34;
	ld.shared.u32 	%r194, [%r5+24];
	abs.s32 	%r195, %r7;
	abs.s32 	%r196, %r8;
	add.s32 	%r197, %r195, %r196;
	setp.eq.s32 	%p39, %r197, 2;
	selp.b32 	%r198, 1414, 1000, %p39;
	add.s32 	%r49, %r194, %r198;
	mad.lo.s64 	%rd54, %rd10, 20, %rd6;
	add.s64 	%rd11, %rd54, 4;
	atom.global.min.s32 	%r199, [%rd54+-16], %r49;
	setp.ge.s32 	%p40, %r49, %r199;
	@%p40 bra 	$L__BB2_34;
	st.global.u32 	[%rd11+-8], %r45;
	div.s32 	%r200, %r48, %r71;
	mul.lo.s32 	%r201, %r200, %r71;
	sub.s32 	%r202, %r48, %r201;
	div.s32 	%r203, %r73, %r71;
	mul.lo.s32 	%r204, %r203, %r71;
	sub.s32 	%r205, %r204, %r73;
	add.s32 	%r206, %r202, %r205;
	sub.s32 	%r207, %r200, %r203;
	mul.lo.s32 	%r208, %r206, %r206;
	mad.lo.s32 	%r209, %r207, %r207, %r208;
	cvt.rn.f32.u32 	%f4, %r209;
	sqrt.rn.f32 	%f5, %f4;
	mul.f32 	%f6, %f5, 0f447A0000;
	cvt.rzi.s32.f32 	%r210, %f6;
	add.s32 	%r50, %r210, %r49;
	st.global.u32 	[%rd11+-12], %r50;
	mov.pred 	%p41, -1;
	mov.b32 	%r211, -1;
	vote.sync.ballot.b32 	%r51, %p41, %r211;
	brev.b32 	%r212, %r51;
	bfind.shiftamt.u32 	%r213, %r212;
	setp.ne.s32 	%p43, %r2, %r213;
	@%p43 bra 	$L__BB2_32;
	add.s32 	%r214, %r50, -14140000;
	mul.hi.s32 	%r215, %r214, 91625969;
	shr.u32 	%r216, %r215, 31;
	shr.s32 	%r217, %r215, 5;
	add.s32 	%r218, %r217, %r216;
	max.s32 	%r219, %r218, 0;
	min.s32 	%r220, %r219, 2999;
	popc.b32 	%r221, %r51;
	mul.wide.u32 	%rd55, %r220, 4;
	add.s64 	%rd56, %rd3, %rd55;
	atom.global.add.u32 	%r222, [%rd56], %r221;
	mov.b32 	%r223, -1;
	shl.b32 	%r224, %r223, %r2;
	not.b32 	%r225, %r224;
	and.b32  	%r226, %r51, %r225;
	popc.b32 	%r227, %r226;
	mad.lo.s32 	%r228, %r220, 1500, %r227;
	add.s32 	%r229, %r228, %r222;
	mul.wide.s32 	%rd57, %r229, 4;
	add.s64 	%rd58, %rd1, %rd57;
	st.global.u32 	[%rd58], %r48;
	and.b32  	%r230, %r220, 31;
	mov.b32 	%r231, 1;
	shl.b32 	%r232, %r231, %r230;
	shr.u32 	%r233, %r220, 3;
	and.b32  	%r234, %r233, 508;
	add.s32 	%r235, %r3, %r234;
	atom.shared.or.b32 	%r236, [%r235], %r232;
$L__BB2_32:
	setp.ne.s32 	%p44, %r48, %r73;
	@%p44 bra 	$L__BB2_34;
	mov.b16 	%rs9, 1;
	st.global.u8 	[%rd4], %rs9;
$L__BB2_34:
	setp.lt.u32 	%p45, %r1, 256;
	barrier.sync 	0;
	@%p45 bra 	$L__BB2_35;
	bra.uni 	$L__BB2_55;
$L__BB2_35:
	and.b32  	%r26, %r11, 3;
	setp.eq.s32 	%p46, %r26, 3;
	mov.u32 	%r287, %r1;
	@%p46 bra 	$L__BB2_44;
	shl.b32 	%r237, %r2, 2;
	add.s32 	%r238, %r3, %r237;
	ld.shared.u32 	%r27, [%r238];
	setp.eq.s32 	%p47, %r27, 0;
	@%p47 bra 	$L__BB2_38;
	cvt.u64.u32 	%rd59, %r27;
	mul.wide.u32 	%rd60, %r2, 8;
	add.s64 	%rd61, %rd2, %rd60;
	atom.global.or.b64 	%rd62, [%rd61], %rd59;
$L__BB2_38:
	add.s32 	%r287, %r1, %r6;
	setp.eq.s32 	%p48, %r26, 0;
	@%p48 bra 	$L__BB2_44;
	shl.b32 	%r239, %r287, 2;
	and.b32  	%r240, %r239, -128;
	mov.u32 	%r241, _ZZ14aStarOptimizedPiiiiP4NodeS_S_PyPbS_S_iS_E4smem;
	add.s32 	%r242, %r241, %r240;
	and.b32  	%r243, %r239, 124;
	add.s32 	%r244, %r242, %r243;
	ld.shared.u32 	%r29, [%r244+10240];
	setp.eq.s32 	%p49, %r29, 0;
	@%p49 bra 	$L__BB2_41;
	cvt.u64.u32 	%rd63, %r29;
	shl.b32 	%r245, %r287, 3;
	cvt.u64.u32 	%rd64, %r245;
	and.b64  	%rd65, %rd64, 248;
	add.s64 	%rd66, %rd2, %rd65;
	atom.global.or.b64 	%rd67, [%rd66], %rd63;
$L__BB2_41:
	add.s32 	%r30, %r287, %r6;
	setp.eq.s32 	%p50, %r26, 1;
	mov.u32 	%r287, %r30;
	@%p50 bra 	$L__BB2_44;
	add.s32 	%r287, %r30, %r6;
	shl.b32 	%r246, %r30, 2;
	and.b32  	%r247, %r246, -128;
	add.s32 	%r249, %r241, %r247;
	and.b32  	%r250, %r246, 124;
	add.s32 	%r251, %r249, %r250;
	ld.shared.u32 	%r32, [%r251+10240];
	setp.eq.s32 	%p51, %r32, 0;
	@%p51 bra 	$L__BB2_44;
	cvt.u64.u32 	%rd68, %r32;
	shl.b32 	%r252, %r30, 3;
	cvt.u64.u32 	%rd69, %r252;
	and.b64  	%rd70, %rd69, 248;
	add.s64 	%rd71, %rd2, %rd70;
	atom.global.or.b64 	%rd72, [%rd71], %rd68;
$L__BB2_44:
	setp.lt.u32 	%p52, %r11, 3;
	@%p52 bra 	$L__BB2_55;
	add.s32 	%r290, %r12, %r287;
	add.s32 	%r289, %r14, %r287;
	add.s32 	%r288, %r6, %r287;
$L__BB2_46:
	and.b32  	%r56, %r287, 31;
	shl.b32 	%r253, %r287, 2;
	and.b32  	%r254, %r253, -128;
	mov.u32 	%r255, _ZZ14aStarOptimizedPiiiiP4NodeS_S_PyPbS_S_iS_E4smem;
	add.s32 	%r256, %r255, %r254;
	and.b32  	%r257, %r253, 124;
	add.s32 	%r258, %r256, %r257;
	ld.shared.u32 	%r57, [%r258+10240];
	setp.eq.s32 	%p53, %r57, 0;
	@%p53 bra 	$L__BB2_48;
	mul.wide.u32 	%rd73, %r56, 8;
	add.s64 	%rd74, %rd2, %rd73;
	cvt.u64.u32 	%rd75, %r57;
	atom.global.or.b64 	%rd76, [%rd74], %rd75;
$L__BB2_48:
	and.b32  	%r58, %r288, 31;
	shl.b32 	%r259, %r288, 2;
	and.b32  	%r260, %r259, -128;
	mov.u32 	%r261, _ZZ14aStarOptimizedPiiiiP4NodeS_S_PyPbS_S_iS_E4smem;
	add.s32 	%r262, %r261, %r260;
	and.b32  	%r263, %r259, 124;
	add.s32 	%r264, %r262, %r263;
	ld.shared.u32 	%r59, [%r264+10240];
	setp.eq.s32 	%p54, %r59, 0;
	@%p54 bra 	$L__BB2_50;
	mul.wide.u32 	%rd77, %r58, 8;
	add.s64 	%rd78, %rd2, %rd77;
	cvt.u64.u32 	%rd79, %r59;
	atom.global.or.b64 	%rd80, [%rd78], %rd79;
$L__BB2_50:
	add.s32 	%r60, %r287, %r6;
	and.b32  	%r61, %r290, 31;
	shl.b32 	%r265, %r290, 2;
	and.b32  	%r266, %r265, -128;
	mov.u32 	%r267, _ZZ14aStarOptimizedPiiiiP4NodeS_S_PyPbS_S_iS_E4smem;
	add.s32 	%r268, %r267, %r266;
	and.b32  	%r269, %r265, 124;
	add.s32 	%r270, %r268, %r269;
	ld.shared.u32 	%r62, [%r270+10240];
	setp.eq.s32 	%p55, %r62, 0;
	@%p55 bra 	$L__BB2_52;
	mul.wide.u32 	%rd81, %r61, 8;
	add.s64 	%rd82, %rd2, %rd81;
	cvt.u64.u32 	%rd83, %r62;
	atom.global.or.b64 	%rd84, [%rd82], %rd83;
$L__BB2_52:
	add.s32 	%r63, %r60, %r6;
	and.b32  	%r64, %r289, 31;
	shl.b32 	%r271, %r289, 2;
	and.b32  	%r272, %r271, -128;
	mov.u32 	%r273, _ZZ14aStarOptimizedPiiiiP4NodeS_S_PyPbS_S_iS_E4smem;
	add.s32 	%r274, %r273, %r272;
	and.b32  	%r275, %r271, 124;
	add.s32 	%r276, %r274, %r275;
	ld.shared.u32 	%r65, [%r276+10240];
	setp.eq.s32 	%p56, %r65, 0;
	@%p56 bra 	$L__BB2_54;
	mul.wide.u32 	%rd85, %r64, 8;
	add.s64 	%rd86, %rd2, %rd85;
	cvt.u64.u32 	%rd87, %r65;
	atom.global.or.b64 	%rd88, [%rd86], %rd87;
$L__BB2_54:
	add.s32 	%r277, %r63, %r6;
	add.s32 	%r287, %r277, %r6;
	add.s32 	%r290, %r290, %r13;
	add.s32 	%r289, %r289, %r13;
	add.s32 	%r288, %r288, %r13;
	setp.lt.u32 	%p57, %r287, 256;
	@%p57 bra 	$L__BB2_46;
$L__BB2_55:
	setp.ne.s64 	%p58, %rd5, 0;
	@%p58 bra 	$L__BB2_57;
	// begin inline asm
	trap;
	// end inline asm
$L__BB2_57:
	setp.ne.s32 	%p59, %r9, 0;
	barrier.sync 	0;
	@%p59 bra 	$L__BB2_60;
	add.s64 	%rd89, %rd5, 4;
	// begin inline asm
	atom.add.release.gpu.u32 %r278,[%rd89],%r10;
	// end inline asm
$L__BB2_59:
	// begin inline asm
	ld.acquire.gpu.u32 %r280,[%rd89];
	// end inline asm
	xor.b32  	%r281, %r280, %r278;
	setp.gt.s32 	%p60, %r281, -1;
	@%p60 bra 	$L__BB2_59;
$L__BB2_60:
	barrier.sync 	0;
	ld.global.u8 	%rs10, [%rd4];
	setp.eq.s16 	%p61, %rs10, 0;
	@%p61 bra 	$L__BB2_8;
$L__BB2_61:
	ret;

}


// ===== COMPILED SASS (sm_100) =====

	.target	sm_100

	.elftype	@"ET_EXEC"


//--------------------- .note.nv.tkinfo           --------------------------
	.section	.note.nv.tkinfo,"",@"SHT_NOTE"
	.sectionflags	@"SHF_NOTE_NV_TKINFO"
	.tkinfo
        /*0018*/ 	.word	0x00000002
        /*0030*/ 	.string	""
        /*0030*/ 	.string	"ptxas"
        /*0030*/ 	.string	"Cuda compilation tools, release 13.0, V13.0.88"
        /*0030*/ 	.string	"Build cuda_13.0.r13.0/compiler.36424714_0"
        /*0030*/ 	.string	"-arch sm_100 -m 64 "



//--------------------- .note.nv.cuinfo           --------------------------
	.section	.note.nv.cuinfo,"",@"SHT_NOTE"
	.sectionflags	@"SHF_NOTE_NV_CUINFO"
        /*0018*/ 	.short	0x0002
        /*001a*/ 	.short	0x0064
        /*001c*/ 	.short	0x0082
	.zero		2


//--------------------- .nv.info                  --------------------------
	.section	.nv.info,"",@"SHT_CUDA_INFO"
	.align	4


	//----- nvinfo : EIATTR_REGCOUNT
	.align		4
        /*0000*/ 	.byte	0x04, 0x2f
        /*0002*/ 	.short	(.L_6 - .L_5)
	.align		4
.L_5:
        /*0004*/ 	.word	index@(_Z15initializeNodesP4Nodeii)
        /*0008*/ 	.word	0x0000000a


	//----- nvinfo : EIATTR_FRAME_SIZE
	.align		4
.L_6:
        /*000c*/ 	.byte	0x04, 0x11
        /*000e*/ 	.short	(.L_8 - .L_7)
	.align		4
.L_7:
        /*0010*/ 	.word	index@(_Z15initializeNodesP4Nodeii)
        /*0014*/ 	.word	0x00000000


	//----- nvinfo : EIATTR_REGCOUNT
	.align		4
.L_8:
        /*0018*/ 	.byte	0x04, 0x2f
        /*001a*/ 	.short	(.L_10 - .L_9)
	.align		4
.L_9:
        /*001c*/ 	.word	index@(_Z21aStarOptimizedBucketsPiiiiP4NodeS_S_PyS_S_PbS_S_iiS_S_S_)
        /*0020*/ 	.word	0x00000020


	//----- nvinfo : EIATTR_FRAME_SIZE
	.align		4
.L_10:
        /*0024*/ 	.byte	0x04, 0x11
        /*0026*/ 	.short	(.L_12 - .L_11)
	.align		4
.L_11:
        /*0028*/ 	.word	index@($__internal_2_$__cuda_sm3x_div_rn_noftz_f32_slowpath)
        /*002c*/ 	.word	0x00000040


	//----- nvinfo : EIATTR_FRAME_SIZE
	.align		4
.L_12:
        /*0030*/ 	.byte	0x04, 0x11
        /*0032*/ 	.short	(.L_14 - .L_13)
	.align		4
.L_13:
        /*0034*/ 	.word	index@($__internal_1_$__cuda_sm20_sqrt_rn_f32_slowpath)
        /*0038*/ 	.word	0x00000040


	//----- nvinfo : EIATTR_FRAME_SIZE
	.align		4
.L_14:
        /*003c*/ 	.byte	0x04, 0x11
        /*003e*/ 	.short	(.L_16 - .L_15)
	.align		4
.L_15:
        /*0040*/ 	.word	index@(_Z21aStarOptimizedBucketsPiiiiP4NodeS_S_PyS_S_PbS_S_iiS_S_S_)
        /*0044*/ 	.word	0x00000040


	//----- nvinfo : EIATTR_REGCOUNT
	.align		4
.L_16:
        /*0048*/ 	.byte	0x04, 0x2f
        /*004a*/ 	.short	(.L_18 - .L_17)
	.align		4
.L_17:
        /*004c*/ 	.word	index@(_Z14aStarOptimizedPiiiiP4NodeS_S_PyPbS_S_iS_)
        /*0050*/ 	.word	0x0000001d


	//----- nvinfo : EIATTR_FRAME_SIZE
	.align		4
.L_18:
        /*0054*/ 	.byte	0x04, 0x11
        /*0056*/ 	.short	(.L_20 - .L_19)
	.align		4
.L_19:
        /*0058*/ 	.word	index@($__internal_0_$__cuda_sm20_sqrt_rn_f32_slowpath)
        /*005c*/ 	.word	0x00000010


	//----- nvinfo : EIATTR_FRAME_SIZE
	.align		4
.L_20:
        /*0060*/ 	.byte	0x04, 0x11
        /*0062*/ 	.short	(.L_22 - .L_21)
	.align		4
.L_21:
        /*0064*/ 	.word	index@(_Z14aStarOptimizedPiiiiP4NodeS_S_PyPbS_S_iS_)
        /*0068*/ 	.word	0x00000010


	//----- nvinfo : EIATTR_MIN_STACK_SIZE
	.align		4
.L_22:
        /*006c*/ 	.byte	0x04, 0x12
        /*006e*/ 	.short	(.L_24 - .L_23)
	.align		4
.L_23:
        /*0070*/ 	.word	index@(_Z14aStarOptimizedPiiiiP4NodeS_S_PyPbS_S_iS_)
        /*0074*/ 	.word	0x00000010


	//----- nvinfo : EIATTR_MIN_STACK_SIZE
	.align		4
.L_24:
        /*0078*/ 	.byte	0x04, 0x12
        /*007a*/ 	.short	(.L_26 - .L_25)
	.align		4
.L_25:
        /*007c*/ 	.word	index@(_Z21aStarOptimizedBucketsPiiiiP4NodeS_S_PyS_S_PbS_S_iiS_S_S_)
        /*0080*/ 	.word	0x00000040


	//----- nvinfo : EIATTR_MIN_STACK_SIZE
	.align		4
.L_26:
        /*0084*/ 	.byte	0x04, 0x12
        /*0086*/ 	.short	(.L_28 - .L_27)
	.align		4
.L_27:
        /*0088*/ 	.word	index@(_Z15initializeNodesP4Nodeii)
        /*008c*/ 	.word	0x00000000
.L_28:


//--------------------- .nv.compat                --------------------------
	.section	.nv.compat,"",@"SHT_CUDA_COMPAT_INFO"
	.align	4
        /*0000*/ 	.byte	0x02, 0x09, 0x00, 0x00, 0x02, 0x02, 0x01, 0x00, 0x02, 0x05, 0x05, 0x00, 0x03, 0x07, 0x01, 0x01
        /*0010*/ 	.byte	0x02, 0x03, 0x00, 0x00, 0x02, 0x06, 0x01, 0x00, 0x04, 0x0b, 0x08, 0x00, 0x01, 0x00, 0x00, 0x00
        /*0020*/ 	.byte	0x00, 0x00, 0x00, 0x00


//--------------------- .nv.info._Z14aStarOptimizedPiiiiP4NodeS_S_PyPbS_S_iS_ --------------------------
	.section	.nv.info._Z14aStarOptimizedPiiiiP4NodeS_S_PyPbS_S_iS_,"",@"SHT_CUDA_INFO"
	.sectionflags	@""
	.align	4


	//----- nvinfo : EIATTR_CUDA_API_VERSION
	.align		4
        /*0000*/ 	.byte	0x04, 0x37
        /*0002*/ 	.short	(.L_30 - .L_29)
.L_29:
        /*0004*/ 	.word	0x00000082


	//----- nvinfo : EIATTR_KPARAM_INFO
	.align		4
.L_30:
        /*0008*/ 	.byte	0x04, 0x17
        /*000a*/ 	.short	(.L_32 - .L_31)
.L_31:
        /*000c*/ 	.word	0x00000000
        /*0010*/ 	.short	0x000c
        /*0012*/ 	.short	0x0058
        /*0014*/ 	.byte	0x00, 0xf5, 0x21, 0x00


	//----- nvinfo : EIATTR_KPARAM_INFO
	.align		4
.L_32:
        /*0018*/ 	.byte	0x04, 0x17
        /*001a*/ 	.short	(.L_34 - .L_33)
.L_33:
        /*001c*/ 	.word	0x00000000
        /*0020*/ 	.short	0x000b
        /*0022*/ 	.short	0x0050
        /*0024*/ 	.byte	0x00, 0xf0, 0x11, 0x00


	//----- nvinfo : EIATTR_KPARAM_INFO
	.align		4
.L_34:
        /*0028*/ 	.byte	0x04, 0x17
        /*002a*/ 	.short	(.L_36 - .L_35)
.L_35:
        /*002c*/ 	.word	0x00000000
        /*0030*/ 	.short	0x000a
        /*0032*/ 	.short	0x0048
        /*0034*/ 	.byte	0x00, 0xf5, 0x21, 0x00


	//----- nvinfo : EIATTR_KPARAM_INFO
	.align		4
.L_36:
        /*0038*/ 	.byte	0x04, 0x17
        /*003a*/ 	.short	(.L_38 - .L_37)
.L_37:
        /*003c*/ 	.word	0x00000000
        /*0040*/ 	.short	0x0009
        /*0042*/ 	.short	0x0040
        /*0044*/ 	.byte	0x00, 0xf5, 0x21, 0x00


	//----- nvinfo : EIATTR_KPARAM_INFO
	.align		4
.L_38:
        /*0048*/ 	.byte	0x04, 0x17
        /*004a*/ 	.short	(.L_40 - .L_39)
.L_39:
        /*004c*/ 	.word	0x00000000
        /*0050*/ 	.short	0x0008
        /*0052*/ 	.short	0x0038
        /*0054*/ 	.byte	0x00, 0xf5, 0x21, 0x00


	//----- nvinfo : EIATTR_KPARAM_INFO
	.align		4
.L_40:
        /*0058*/ 	.byte	0x04, 0x17
        /*005a*/ 	.short	(.L_42 - .L_41)
.L_41:
        /*005c*/ 	.word	0x00000000
        /*0060*/ 	.short	0x0007
        /*0062*/ 	.short	0x0030
        /*0064*/ 	.byte	0x00, 0xf5, 0x21, 0x00


	//----- nvinfo : EIATTR_KPARAM_INFO
	.align		4
.L_42:
        /*0068*/ 	.byte	0x04, 0x17
        /*006a*/ 	.short	(.L_44 - .L_43)
.L_43:
        /*006c*/ 	.word	0x00000000
        /*0070*/ 	.short	0x0006
        /*0072*/ 	.short	0x0028
        /*0074*/ 	.byte	0x00, 0xf5, 0x21, 0x00


	//----- nvinfo : EIATTR_KPARAM_INFO
	.align		4
.L_44:
        /*0078*/ 	.byte	0x04, 0x17
        /*007a*/ 	.short	(.L_46 - .L_45)
.L_45:
        /*007c*/ 	.word	0x00000000
        /*0080*/ 	.short	0x0005
        /*0082*/ 	.short	0x0020
        /*0084*/ 	.byte	0x00, 0xf5, 0x21, 0x00


	//----- nvinfo : EIATTR_KPARAM_INFO
	.align		4
.L_46:
        /*0088*/ 	.byte	0x04, 0x17
        /*008a*/ 	.short	(.L_48 - .L_47)
.L_47:
        /*008c*/ 	.word	0x00000000
        /*0090*/ 	.short	0x0004
        /*0092*/ 	.short	0x0018
        /*0094*/ 	.byte	0x00, 0xf5, 0x21, 0x00


	//----- nvinfo : EIATTR_KPARAM_INFO
	.align		4
.L_48:
        /*0098*/ 	.byte	0x04, 0x17
        /*009a*/ 	.short	(.L_50 - .L_49)
.L_49:
        /*009c*/ 	.word	0x00000000
        /*00a0*/ 	.short	0x0003
        /*00a2*/ 	.short	0x0010
        /*00a4*/ 	.byte	0x00, 0xf0, 0x11, 0x00


	//----- nvinfo : EIATTR_KPARAM_INFO
	.align		4
.L_50:
        /*00a8*/ 	.byte	0x04, 0x17
        /*00aa*/ 	.short	(.L_52 - .L_51)
.L_51:
        /*00ac*/ 	.word	0x00000000
        /*00b0*/ 	.short	0x0002
        /*00b2*/ 	.short	0x000c
        /*00b4*/ 	.byte	0x00, 0xf0, 0x11, 0x00


	//----- nvinfo : EIATTR_KPARAM_INFO
	.align		4
.L_52:
        /*00b8*/ 	.byte	0x04, 0x17
        /*00ba*/ 	.short	(.L_54 - .L_53)
.L_53:
        /*00bc*/ 	.word	0x00000000
        /*00c0*/ 	.short	0x0001
        /*00c2*/ 	.short	0x0008
        /*00c4*/ 	.byte	0x00, 0xf0, 0x11, 0x00


	//----- nvinfo : EIATTR_KPARAM_INFO
	.align		4
.L_54:
        /*00c8*/ 	.byte	0x04, 0x17
        /*00ca*/ 	.short	(.L_56 - .L_55)
.L_55:
        /*00cc*/ 	.word	0x00000000
        /*00d0*/ 	.short	0x0000
        /*00d2*/ 	.short	0x0000
        /*00d4*/ 	.byte	0x00, 0xf5, 0x21, 0x00


	//----- nvinfo : EIATTR_SPARSE_MMA_MASK
	.align		4
.L_56:
        /*00d8*/ 	.byte	0x03, 0x50
        /*00da*/ 	.short	0x0000


	//----- nvinfo : EIATTR_MAXREG_COUNT
	.align		4
        /*00dc*/ 	.byte	0x03, 0x1b
        /*00de*/ 	.short	0x00ff


	//----- nvinfo : EIATTR_NUM_BARRIERS
	.align		4
        /*00e0*/ 	.byte	0x02, 0x4c
        /*00e2*/ 	.byte	0x01
	.zero		1


	//----- nvinfo : EIATTR_EXTERNS
	.align		4
        /*00e4*/ 	.byte	0x04, 0x0f
        /*00e6*/ 	.short	(.L_58 - .L_57)


	//   ....[0]....
	.align		4
.L_57:
        /*00e8*/ 	.word	index@(vprintf)


	//----- nvinfo : EIATTR_MERCURY_ISA_VERSION
	.align		4
.L_58:
        /*00ec*/ 	.byte	0x03, 0x5f
        /*00ee*/ 	.short	0x0101


	//----- nvinfo : EIATTR_INT_WARP_WIDE_INSTR_OFFSETS
	.align		4
        /*00f0*/ 	.byte	0x04, 0x31
        /*00f2*/ 	.short	(.L_60 - .L_59)


	//   ....[0]....
.L_59:
        /*00f4*/ 	.word	0x00002d10


	//   ....[1]....
        /*00f8*/ 	.word	0x00002e20


	//----- nvinfo : EIATTR_COOP_GROUP_MASK_REGIDS
	.align		4
.L_60:
        /*00fc*/ 	.byte	0x04, 0x29
        /*00fe*/ 	.short	(.L_62 - .L_61)


	//   ....[0]....
.L_61:
        /*0100*/ 	.word	0xffffffff


	//   ....[1]....
        /*0104*/ 	.word	0xffffffff


	//   ....[2]....
        /*0108*/ 	.word	0xffffffff


	//   ....[3]....
        /*010c*/ 	.word	0x0500000e


	//   ....[4]....
        /*0110*/ 	.word	0xffffffff


	//   ....[5]....
        /*0114*/ 	.word	0xffffffff


	//   ....[6]....
        /*0118*/ 	.word	0xffffffff


	//   ....[7]....
        /*011c*/ 	.word	0xffffffff


	//   ....[8]....
        /*0120*/ 	.word	0xffffffff


	//   ....[9]....
        /*0124*/ 	.word	0xffffffff


	//   ....[10]....
        /*0128*/ 	.word	0xffffffff


	//   ....[11]....
        /*012c*/ 	.word	0x0500000f


	//   ....[12]....
        /*0130*/ 	.word	0x0500000f


	//   ....[13]....
        /*0134*/ 	.word	0x0500000f


	//   ....[14]....
        /*0138*/ 	.word	0x0500000f


	//   ....[15]....
        /*013c*/ 	.word	0x0500000f


	//   ....[16]....
        /*0140*/ 	.word	0x0500000f


	//   ....[17]....
        /*0144*/ 	.word	0x0500000f


	//   ....[18]....
        /*0148*/ 	.word	0x0500000f


	//   ....[19]....
        /*014c*/ 	.word	0x0500000f


	//----- nvinfo : EIATTR_COOP_GROUP_INSTR_OFFSETS
	.align		4
.L_62:
        /*0150*/ 	.byte	0x04, 0x28
        /*0152*/ 	.short	(.L_64 - .L_63)


	//   ....[0]....
.L_63:
        /*0154*/ 	.word	0x00000190


	//   ....[1]....
        /*0158*/ 	.word	0x00000200


	//   ....[2]....
        /*015c*/ 	.word	0x00000810


	//   ....[3]....
        /*0160*/ 	.word	0x00000970


	//   ....[4]....
        /*0164*/ 	.word	0x00000bc0


	//   ....[5]....
        /*0168*/ 	.word	0x000013e0


	//   ....[6]....
        /*016c*/ 	.word	0x00001760


	//   ....[7]....
        /*0170*/ 	.word	0x00001f90


	//   ....[8]....
        /*0174*/ 	.word	0x000022a0


	//   ....[9]....
        /*0178*/ 	.word	0x00002cd0


	//   ....[10]....
        /*017c*/ 	.word	0x00002ed0


	//   ....[11]....
        /*0180*/ 	.word	0x00002f80


	//   ....[12]....
        /*0184*/ 	.word	0x00003010


	//   ....[13]....
        /*0188*/ 	.word	0x000030c0


	//   ....[14]....
        /*018c*/ 	.word	0x00003150


	//   ....[15]....
        /*0190*/ 	.word	0x00003200


	//   ....[16]....
        /*0194*/ 	.word	0x00003290


	//   ....[17]....
        /*0198*/ 	.word	0x00003340


	//   ....[18]....
        /*019c*/ 	.word	0x00003400


	//   ....[19]....
        /*01a0*/ 	.word	0x000034c0


	//----- nvinfo : EIATTR_VRC_CTA_INIT_COUNT
	.align		4
.L_64:
        /*01a4*/ 	.byte	0x02, 0x4a
	.zero		1
	.zero		1


	//----- nvinfo : EIATTR_SYSCALL_OFFSETS
	.align		4
        /*01a8*/ 	.byte	0x04, 0x46
        /*01aa*/ 	.short	(.L_66 - .L_65)


	//   ....[0]....
.L_65:
        /*01ac*/ 	.word	0x000007a0


	//----- nvinfo : EIATTR_EXIT_INSTR_OFFSETS
	.align		4
.L_66:
        /*01b0*/ 	.byte	0x04, 0x1c
        /*01b2*/ 	.short	(.L_68 - .L_67)


	//   ....[0]....
.L_67:
        /*01b4*/ 	.word	0x00000230


	//   ....[1]....
        /*01b8*/ 	.word	0x00000830


	//   ....[2]....
        /*01bc*/ 	.word	0x00002f20


	//----- nvinfo : EIATTR_CRS_STACK_SIZE
	.align		4
.L_68:
        /*01c0*/ 	.byte	0x04, 0x1e
        /*01c2*/ 	.short	(.L_70 - .L_69)
.L_69:
        /*01c4*/ 	.word	0x00000000


	//----- nvinfo : EIATTR_CBANK_PARAM_SIZE
	.align		4
.L_70:
        /*01c8*/ 	.byte	0x03, 0x19
        /*01ca*/ 	.short	0x0060


	//----- nvinfo : EIATTR_PARAM_CBANK
	.align		4
        /*01cc*/ 	.byte	0x04, 0x0a
        /*01ce*/ 	.short	(.L_72 - .L_71)
	.align		4
.L_71:
        /*01d0*/ 	.word	index@(.nv.constant0._Z14aStarOptimizedPiiiiP4NodeS_S_PyPbS_S_iS_)
        /*01d4*/ 	.short	0x0380
        /*01d6*/ 	.short	0x0060


	//----- nvinfo : EIATTR_SW_WAR
	.align		4
.L_72:
        /*01d8*/ 	.byte	0x04, 0x36
        /*01da*/ 	.short	(.L_74 - .L_73)
.L_73:
        /*01dc*/ 	.word	0x00000008
.L_74:


//--------------------- .nv.info._Z21aStarOptimizedBucketsPiiiiP4NodeS_S_PyS_S_PbS_S_iiS_S_S_ --------------------------
	.section	.nv.info._Z21aStarOptimizedBucketsPiiiiP4NodeS_S_PyS_S_PbS_S_iiS_S_S_,"",@"SHT_CUDA_INFO"
	.sectionflags	@""
	.align	4


	//----- nvinfo : EIATTR_CUDA_API_VERSION
	.align		4
        /*0000*/ 	.byte	0x04, 0x37
        /*0002*/ 	.short	(.L_76 - .L_75)
.L_75:
        /*0004*/ 	.word	0x00000082


	//----- nvinfo : EIATTR_KPARAM_INFO
	.align		4
.L_76:
        /*0008*/ 	.byte	0x04, 0x17
        /*000a*/ 	.short	(.L_78 - .L_77)
.L_77:
        /*000c*/ 	.word	0x00000000
        /*0010*/ 	.short	0x0011
        /*0012*/ 	.short	0x0078
        /*0014*/ 	.byte	0x00, 0xf5, 0x21, 0x00


	//----- nvinfo : EIATTR_KPARAM_INFO
	.align		4
.L_78:
        /*0018*/ 	.byte	0x04, 0x17
        /*001a*/ 	.short	(.L_80 - .L_79)
.L_79:
        /*001c*/ 	.word	0x00000000
        /*0020*/ 	.short	0x0010
        /*0022*/ 	.short	0x0070
        /*0024*/ 	.byte	0x00, 0xf5, 0x21, 0x00


	//----- nvinfo : EIATTR_KPARAM_INFO
	.align		4
.L_80:
        /*0028*/ 	.byte	0x04, 0x17
        /*002a*/ 	.short	(.L_82 - .L_81)
.L_81:
        /*002c*/ 	.word	0x00000000
        /*0030*/ 	.short	0x000f
        /*0032*/ 	.short	0x0068
        /*0034*/ 	.byte	0x00, 0xf5, 0x21, 0x00


	//----- nvinfo : EIATTR_KPARAM_INFO
	.align		4
.L_82:
        /*0038*/ 	.byte	0x04, 0x17
        /*003a*/ 	.short	(.L_84 - .L_83)
.L_83:
        /*003c*/ 	.word	0x00000000
        /*0040*/ 	.short	0x000e
        /*0042*/ 	.short	0x0064
        /*0044*/ 	.byte	0x00, 0xf0, 0x11, 0x00


	//----- nvinfo : EIATTR_KPARAM_INFO
	.align		4
.L_84:
        /*0048*/ 	.byte	0x04, 0x17
        /*004a*/ 	.short	(.L_86 - .L_85)
.L_85:
        /*004c*/ 	.word	0x00000000
        /*0050*/ 	.short	0x000d
        /*0052*/ 	.short	0x0060
        /*0054*/ 	.byte	0x00, 0xf0, 0x11, 0x00


	//----- nvinfo : EIATTR_KPARAM_INFO
	.align		4
.L_86:
        /*0058*/ 	.byte	0x04, 0x17
        /*005a*/ 	.short	(.L_88 - .L_87)
.L_87:
        /*005c*/ 	.word	0x00000000
        /*0060*/ 	.short	0x000c
        /*0062*/ 	.short	0x0058
        /*0064*/ 	.byte	0x00, 0xf5, 0x21, 0x00


	//----- nvinfo : EIATTR_KPARAM_INFO
	.align		4
.L_88:
        /*0068*/ 	.byte	0x04, 0x17
        /*006a*/ 	.short	(.L_90 - .L_89)
.L_89:
        /*006c*/ 	.word	0x00000000
        /*0070*/ 	.short	0x000b
        /*0072*/ 	.short	0x0050
        /*0074*/ 	.byte	0x00, 0xf5, 0x21, 0x00


	//----- nvinfo : EIATTR_KPARAM_INFO
	.align		4
.L_90:
        /*0078*/ 	.byte	0x04, 0x17
        /*007a*/ 	.short	(.L_92 - .L_91)
.L_91:
        /*007c*/ 	.word	0x00000000
        /*0080*/ 	.short	0x000a
        /*0082*/ 	.short	0x0048
        /*0084*/ 	.byte	0x00, 0xf5, 0x21, 0x00


	//----- nvinfo : EIATTR_KPARAM_INFO
	.align		4
.L_92:
        /*0088*/ 	.byte	0x04, 0x17
        /*008a*/ 	.short	(.L_94 - .L_93)
.L_93:
        /*008c*/ 	.word	0x00000000
        /*0090*/ 	.short	0x0009
        /*0092*/ 	.short	0x0040
        /*0094*/ 	.byte	0x00, 0xf5, 0x21, 0x00


	//----- nvinfo : EIATTR_KPARAM_INFO
	.align		4
.L_94:
        /*0098*/ 	.byte	0x04, 0x17
        /*009a*/ 	.short	(.L_96 - .L_95)
.L_95:
        /*009c*/ 	.word	0x00000000
        /*00a0*/ 	.short	0x0008
        /*00a2*/ 	.short	0x0038
        /*00a4*/ 	.byte	0x00, 0xf5, 0x21, 0x00


	//----- nvinfo : EIATTR_KPARAM_INFO
	.align		4
.L_96:
        /*00a8*/ 	.byte	0x04, 0x17
        /*00aa*/ 	.short	(.L_98 - .L_97)
.L_97:
        /*00ac*/ 	.word	0x00000000
        /*00b0*/ 	.short	0x0007
        /*00b2*/ 	.short	0x0030
        /*00b4*/ 	.byte	0x00, 0xf5, 0x21, 0x00


	//----- nvinfo : EIATTR_KPARAM_INFO
	.align		4
.L_98:
        /*00b8*/ 	.byte	0x04, 0x17
        /*00ba*/ 	.short	(.L_100 - .L_99)
.L_99:
        /*00bc*/ 	.word	0x00000000
        /*00c0*/ 	.short	0x0006
        /*00c2*/ 	.short	0x0028
        /*00c4*/ 	.byte	0x00, 0xf5, 0x21, 0x00


	//----- nvinfo : EIATTR_KPARAM_INFO
	.align		4
.L_100:
        /*00c8*/ 	.byte	0x04, 0x17
        /*00ca*/ 	.short	(.L_102 - .L_101)
.L_101:
        /*00cc*/ 	.word	0x00000000
        /*00d0*/ 	.short	0x0005
        /*00d2*/ 	.short	0x0020
        /*00d4*/ 	.byte	0x00, 0xf5, 0x21, 0x00


	//----- nvinfo : EIATTR_KPARAM_INFO
	.align		4
.L_102:
        /*00d8*/ 	.byte	0x04, 0x17
        /*00da*/ 	.short	(.L_104 - .L_103)
.L_103:
        /*00dc*/ 	.word	0x00000000
        /*00e0*/ 	.short	0x0004
        /*00e2*/ 	.short	0x0018
        /*00e4*/ 	.byte	0x00, 0xf5, 0x21, 0x00


	//----- nvinfo : EIATTR_KPARAM_INFO
	.align		4
.L_104:
        /*00e8*/ 	.byte	0x04, 0x17
        /*00ea*/ 	.short	(.L_106 - .L_105)
.L_105:
        /*00ec*/ 	.word	0x00000000
        /*00f0*/ 	.short	0x0003
        /*00f2*/ 	.short	0x0010
        /*00f4*/ 	.byte	0x00, 0xf0, 0x11, 0x00


	//----- nvinfo : EIATTR_KPARAM_INFO
	.align		4
.L_106:
        /*00f8*/ 	.byte	0x04, 0x17
        /*00fa*/ 	.short	(.L_108 - .L_107)
.L_107:
        /*00fc*/ 	.word	0x00000000
        /*0100*/ 	.short	0x0002
        /*0102*/ 	.short	0x000c
        /*0104*/ 	.byte	0x00, 0xf0, 0x11, 0x00


	//----- nvinfo : EIATTR_KPARAM_INFO
	.align		4
.L_108:
        /*0108*/ 	.byte	0x04, 0x17
        /*010a*/ 	.short	(.L_110 - .L_109)
.L_109:
        /*010c*/ 	.word	0x00000000
        /*0110*/ 	.short	0x0001
        /*0112*/ 	.short	0x0008
        /*0114*/ 	.byte	0x00, 0xf0, 0x11, 0x00


	//----- nvinfo : EIATTR_KPARAM_INFO
	.align		4
.L_110:
        /*0118*/ 	.byte	0x04, 0x17
        /*011a*/ 	.short	(.L_112 - .L_111)
.L_111:
        /*011c*/ 	.word	0x00000000
        /*0120*/ 	.short	0x0000
        /*0122*/ 	.short	0x0000
        /*0124*/ 	.byte	0x00, 0xf5, 0x21, 0x00


	//----- nvinfo : EIATTR_SPARSE_MMA_MASK
	.align		4
.L_112:
        /*0128*/ 	.byte	0x03, 0x50
        /*012a*/ 	.short	0x0000


	//----- nvinfo : EIATTR_MAXREG_COUNT
	.align		4
        /*012c*/ 	.byte	0x03, 0x1b
        /*012e*/ 	.short	0x00ff


	//----- nvinfo : EIATTR_NUM_BARRIERS
	.align		4
        /*0130*/ 	.byte	0x02, 0x4c
        /*0132*/ 	.byte	0x01
	.zero		1


	//----- nvinfo : EIATTR_MERCURY_ISA_VERSION
	.align		4
        /*0134*/ 	.byte	0x03, 0x5f
        /*0136*/ 	.short	0x0101


	//----- nvinfo : EIATTR_INT_WARP_WIDE_INSTR_OFFSETS
	.align		4
        /*0138*/ 	.byte	0x04, 0x31
        /*013a*/ 	.short	(.L_114 - .L_113)


	//   ....[0]....
.L_113:
        /*013c*/ 	.word	0x00000680


	//   ....[1]....
        /*0140*/ 	.word	0x00000750


	//   ....[2]....
        /*0144*/ 	.word	0x00000c80


	//   ....[3]....
        /*0148*/ 	.word	0x00002df0


	//   ....[4]....
        /*014c*/ 	.word	0x00002eb0


	//   ....[5]....
        /*0150*/ 	.word	0x00003190


	//   ....[6]....
        /*0154*/ 	.word	0x00003250


	//----- nvinfo : EIATTR_COOP_GROUP_MASK_REGIDS
	.align		4
.L_114:
        /*0158*/ 	.byte	0x04, 0x29
        /*015a*/ 	.short	(.L_116 - .L_115)


	//   ....[0]....
.L_115:
        /*015c*/ 	.word	0xffffffff


	//   ....[1]....
        /*0160*/ 	.word	0xffffffff


	//   ....[2]....
        /*0164*/ 	.word	0xffffffff


	//   ....[3]....
        /*0168*/ 	.word	0xffffffff


	//   ....[4]....
        /*016c*/ 	.word	0xffffffff


	//   ....[5]....
        /*0170*/ 	.word	0xffffffff


	//   ....[6]....
        /*0174*/ 	.word	0xffffffff


	//   ....[7]....
        /*0178*/ 	.word	0xffffffff


	//   ....[8]....
        /*017c*/ 	.word	0xffffffff


	//   ....[9]....
        /*0180*/ 	.word	0xffffffff


	//   ....[10]....
        /*0184*/ 	.word	0xffffffff


	//   ....[11]....
        /*0188*/ 	.word	0xffffffff


	//   ....[12]....
        /*018c*/ 	.word	0xffffffff


	//   ....[13]....
        /*0190*/ 	.word	0xffffffff


	//   ....[14]....
        /*0194*/ 	.word	0xffffffff


	//   ....[15]....
        /*0198*/ 	.word	0xffffffff


	//   ....[16]....
        /*019c*/ 	.word	0xffffffff


	//   ....[17]....
        /*01a0*/ 	.word	0xffffffff


	//   ....[18]....
        /*01a4*/ 	.word	0xffffffff


	//   ....[19]....
        /*01a8*/ 	.word	0xffffffff


	//   ....[20]....
        /*01ac*/ 	.word	0xffffffff


	//   ....[21]....
        /*01b0*/ 	.word	0xffffffff


	//   ....[22]....
        /*01b4*/ 	.word	0x0500000c


	//   ....[23]....
        /*01b8*/ 	.word	0x0500000c


	//   ....[24]....
        /*01bc*/ 	.word	0x0500000c


	//   ....[25]....
        /*01c0*/ 	.word	0x0500000c


	//   ....[26]....
        /*01c4*/ 	.word	0x0500000c


	//   ....[27]....
        /*01c8*/ 	.word	0x0500000c


	//   ....[28]....
        /*01cc*/ 	.word	0x0500000c


	//   ....[29]....
        /*01d0*/ 	.word	0x0500000c


	//   ....[30]....
        /*01d4*/ 	.word	0x0500000c


	//   ....[31]....
        /*01d8*/ 	.word	0x0500000c


	//   ....[32]....
        /*01dc*/ 	.word	0x0500000c


	//   ....[33]....
        /*01e0*/ 	.word	0x0500000c


	//   ....[34]....
        /*01e4*/ 	.word	0x0500000c


	//   ....[35]....
        /*01e8*/ 	.word	0x0500000c


	//   ....[36]....
        /*01ec*/ 	.word	0x0500000c


	//   ....[37]....
        /*01f0*/ 	.word	0x0500000c


	//   ....[38]....
        /*01f4*/ 	.word	0x0500000c


	//   ....[39]....
        /*01f8*/ 	.word	0x0500000c


	//   ....[40]....
        /*01fc*/ 	.word	0x0500000c


	//   ....[41]....
        /*0200*/ 	.word	0x0500000c


	//----- nvinfo : EIATTR_COOP_GROUP_INSTR_OFFSETS
	.align		4
.L_116:
        /*0204*/ 	.byte	0x04, 0x28
        /*0206*/ 	.short	(.L_118 - .L_117)


	//   ....[0]....
.L_117:
        /*0208*/ 	.word	0x00000640


	//   ....[1]....
        /*020c*/ 	.word	0x00000800


	//   ....[2]....
        /*0210*/ 	.word	0x000017b0


	//   ....[3]....
        /*0214*/ 	.word	0x00001960


	//   ....[4]....
        /*0218*/ 	.word	0x00001a20


	//   ....[5]....
        /*021c*/ 	.word	0x00001a80


	//   ....[6]....
        /*0220*/ 	.word	0x00001b20


	//   ....[7]....
        /*0224*/ 	.word	0x00001b40


	//   ....[8]....
        /*0228*/ 	.word	0x00001b80


	//   ....[9]....
        /*022c*/ 	.word	0x00001bb0


	//   ....[10]....
        /*0230*/ 	.word	0x00001c00


	//   ....[11]....
        /*0234*/ 	.word	0x00001db0


	//   ....[12]....
        /*0238*/ 	.word	0x00001dd0


	//   ....[13]....
        /*023c*/ 	.word	0x00001df0


	//   ....[14]....
        /*0240*/ 	.word	0x00001e20


	//   ....[15]....
        /*0244*/ 	.word	0x00001f30


	//   ....[16]....
        /*0248*/ 	.word	0x00001fa0


	//   ....[17]....
        /*024c*/ 	.word	0x00002060


	//   ....[18]....
        /*0250*/ 	.word	0x00002d80


	//   ....[19]....
        /*0254*/ 	.word	0x00002f60


	//   ....[20]....
        /*0258*/ 	.word	0x00003150


	//   ....[21]....
        /*025c*/ 	.word	0x00003300


	//   ....[22]....
        /*0260*/ 	.word	0x000033f0


	//   ....[23]....
        /*0264*/ 	.word	0x000034b0


	//   ....[24]....
        /*0268*/ 	.word	0x00003560


	//   ....[25]....
        /*026c*/ 	.word	0x00003680


	//   ....[26]....
        /*0270*/ 	.word	0x00003720


	//   ....[27]....
        /*0274*/ 	.word	0x000037f0


	//   ....[28]....
        /*0278*/ 	.word	0x000038a0


	//   ....[29]....
        /*027c*/ 	.word	0x00003940


	//   ....[30]....
        /*0280*/ 	.word	0x000039d0


	//   ....[31]....
        /*0284*/ 	.word	0x00003a50


	//   ....[32]....
        /*0288*/ 	.word	0x00003ae0


	//   ....[33]....
        /*028c*/ 	.word	0x00003c30


	//   ....[34]....
        /*0290*/ 	.word	0x00003cc0


	//   ....[35]....
        /*0294*/ 	.word	0x00003d30


	//   ....[36]....
        /*0298*/ 	.word	0x00003dc0


	//   ....[37]....
        /*029c*/ 	.word	0x00003eb0


	//   ....[38]....
        /*02a0*/ 	.word	0x00003f30


	//   ....[39]....
        /*02a4*/ 	.word	0x00003fe0


	//   ....[40]....
        /*02a8*/ 	.word	0x000040a0


	//   ....[41]....
        /*02ac*/ 	.word	0x00004160


	//----- nvinfo : EIATTR_VRC_CTA_INIT_COUNT
	.align		4
.L_118:
        /*02b0*/ 	.byte	0x02, 0x4a
	.zero		1
	.zero		1


	//----- nvinfo : EIATTR_EXIT_INSTR_OFFSETS
	.align		4
        /*02b4*/ 	.byte	0x04, 0x1c
        /*02b6*/ 	.short	(.L_120 - .L_119)


	//   ....[0]....
.L_119:
        /*02b8*/ 	.word	0x000001c0


	//   ....[1]....
        /*02bc*/ 	.word	0x00000840


	//   ....[2]....
        /*02c0*/ 	.word	0x00003350


	//----- nvinfo : EIATTR_CRS_STACK_SIZE
	.align		4
.L_120:
        /*02c4*/ 	.byte	0x04, 0x1e
        /*02c6*/ 	.short	(.L_122 - .L_121)
.L_121:
        /*02c8*/ 	.word	0x00000000


	//----- nvinfo : EIATTR_CBANK_PARAM_SIZE
	.align		4
.L_122:
        /*02cc*/ 	.byte	0x03, 0x19
        /*02ce*/ 	.short	0x0080


	//----- nvinfo : EIATTR_PARAM_CBANK
	.align		4
        /*02d0*/ 	.byte	0x04, 0x0a
        /*02d2*/ 	.short	(.L_124 - .L_123)
	.align		4
.L_123:
        /*02d4*/ 	.word	index@(.nv.constant0._Z21aStarOptimizedBucketsPiiiiP4NodeS_S_PyS_S_PbS_S_iiS_S_S_)
        /*02d8*/ 	.short	0x0380
        /*02da*/ 	.short	0x0080


	//----- nvinfo : EIATTR_SW_WAR
	.align		4
.L_124:
        /*02dc*/ 	.byte	0x04, 0x36
        /*02de*/ 	.short	(.L_126 - .L_125)
.L_125:
        /*02e0*/ 	.word	0x00000008
.L_126:


//--------------------- .nv.info._Z15initializeNodesP4Nodeii --------------------------
	.section	.nv.info._Z15initializeNodesP4Nodeii,"",@"SHT_CUDA_INFO"
	.sectionflags	@""
	.align	4


	//----- nvinfo : EIATTR_CUDA_API_VERSION
	.align		4
        /*0000*/ 	.byte	0x04, 0x37
        /*0002*/ 	.short	(.L_128 - .L_127)
.L_127:
        /*0004*/ 	.word	0x00000082


	//----- nvinfo : EIATTR_KPARAM_INFO
	.align		4
.L_128:
        /*0008*/ 	.byte	0x04, 0x17
        /*000a*/ 	.short	(.L_130 - .L_129)
.L_129:
        /*000c*/ 	.word	0x00000000
        /*0010*/ 	.short	0x0002
        /*0012*/ 	.short	0x000c
        /*0014*/ 	.byte	0x00, 0xf0, 0x11, 0x00


	//----- nvinfo : EIATTR_KPARAM_INFO
	.align		4
.L_130:
        /*0018*/ 	.byte	0x04, 0x17
        /*001a*/ 	.short	(.L_132 - .L_131)
.L_131:
        /*001c*/ 	.word	0x00000000
        /*0020*/ 	.short	0x0001
        /*0022*/ 	.short	0x0008
        /*0024*/ 	.byte	0x00, 0xf0, 0x11, 0x00


	//----- nvinfo : EIATTR_KPARAM_INFO
	.align		4
.L_132:
        /*0028*/ 	.byte	0x04, 0x17
        /*002a*/ 	.short	(.L_134 - .L_133)
.L_133:
        /*002c*/ 	.word	0x00000000
        /*0030*/ 	.short	0x0000
        /*0032*/ 	.short	0x0000
        /*0034*/ 	.byte	0x00, 0xf5, 0x21, 0x00


	//----- nvinfo : EIATTR_SPARSE_MMA_MASK
	.align		4
.L_134:
        /*0038*/ 	.byte	0x03, 0x50
        /*003a*/ 	.short	0x0000


	//----- nvinfo : EIATTR_MAXREG_COUNT
	.align		4
        /*003c*/ 	.byte	0x03, 0x1b
        /*003e*/ 	.short	0x00ff


	//----- nvinfo : EIATTR_MERCURY_ISA_VERSION
	.align		4
        /*0040*/ 	.byte	0x03, 0x5f
        /*0042*/ 	.short	0x0101


	//----- nvinfo : EIATTR_VRC_CTA_INIT_COUNT
	.align		4
        /*0044*/ 	.byte	0x02, 0x4a
	.zero		1
	.zero		1


	//----- nvinfo : EIATTR_EXIT_INSTR_OFFSETS
	.align		4
        /*0048*/ 	.byte	0x04, 0x1c
        /*004a*/ 	.short	(.L_136 - .L_135)


	//   ....[0]....
.L_135:
        /*004c*/ 	.word	0x00000080


	//   ....[1]....
        /*0050*/ 	.word	0x00000120


	//----- nvinfo : EIATTR_CBANK_PARAM_SIZE
	.align		4
.L_136:
        /*0054*/ 	.byte	0x03, 0x19
        /*0056*/ 	.short	0x0010


	//----- nvinfo : EIATTR_PARAM_CBANK
	.align		4
        /*0058*/ 	.byte	0x04, 0x0a
        /*005a*/ 	.short	(.L_138 - .L_137)
	.align		4
.L_137:
        /*005c*/ 	.word	index@(.nv.constant0._Z15initializeNodesP4Nodeii)
        /*0060*/ 	.short	0x0380
        /*0062*/ 	.short	0x0010


	//----- nvinfo : EIATTR_SW_WAR
	.align		4
.L_138:
        /*0064*/ 	.byte	0x04, 0x36
        /*0066*/ 	.short	(.L_140 - .L_139)
.L_139:
        /*0068*/ 	.word	0x00000008
.L_140:


//--------------------- .nv.callgraph             --------------------------
	.section	.nv.callgraph,"",@"SHT_CUDA_CALLGRAPH"
	.align	4
	.sectionentsize	8
	.align		4
        /*0000*/ 	.word	0x00000000
	.align		4
        /*0004*/ 	.word	0xffffffff
	.align		4
        /*0008*/ 	.word	index@(_Z14aStarOptimizedPiiiiP4NodeS_S_PyPbS_S_iS_)
	.align		4
        /*000c*/ 	.word	index@(vprintf)
	.align		4
        /*0010*/ 	.word	0x00000000
	.align		4
        /*0014*/ 	.word	0xfffffffe
	.align		4
        /*0018*/ 	.word	0x00000000
	.align		4
        /*001c*/ 	.word	0xfffffffd
	.align		4
        /*0020*/ 	.word	0x00000000
	.align		4
        /*0024*/ 	.word	0xfffffffc


//--------------------- .nv.constant4             --------------------------
	.section	.nv.constant4,"a",@progbits
	.align	8
	.align		8
.nv.constant4:
        /*0000*/ 	.dword	vprintf
	.align		8
        /*0008*/ 	.dword	d_currentBin
	.align		8
        /*0010*/ 	.dword	d_done
	.align		8
        /*0018*/ 	.dword	d_localFound
	.align		8
        /*0020*/ 	.dword	$str


//--------------------- .nv.constant3             --------------------------
	.section	.nv.constant3,"a",@progbits
	.align	4
.nv.constant3:
	.type		BIN_SIZE_DEVICE,@object
	.size		BIN_SIZE_DEVICE,(.L_0 - BIN_SIZE_DEVICE)
BIN_SIZE_DEVICE:
	.zero		4
.L_0:


//--------------------- .text._Z14aStarOptimizedPiiiiP4NodeS_S_PyPbS_S_iS_ --------------------------
	.section	.text._Z14aStarOptimizedPiiiiP4NodeS_S_PyPbS_S_iS_,"ax",@progbits
	.align	128
        .global         _Z14aStarOptimizedPiiiiP4NodeS_S_PyPbS_S_iS_
        .type           _Z14aStarOptimizedPiiiiP4NodeS_S_PyPbS_S_iS_,@function
        .size           _Z14aStarOptimizedPiiiiP4NodeS_S_PyPbS_S_iS_,(.L_x_196 - _Z14aStarOptimizedPiiiiP4NodeS_S_PyPbS_S_iS_)
        .other          _Z14aStarOptimizedPiiiiP4NodeS_S_PyPbS_S_iS_,@"STO_CUDA_ENTRY STV_DEFAULT"
_Z14aStarOptimizedPiiiiP4NodeS_S_PyPbS_S_iS_:
.text._Z14aStarOptimizedPiiiiP4NodeS_S_PyPbS_S_iS_:
[----:B------:R-:W0:Y:S01]  /*0000*/  LDC R1, c[0x0][0x37c] ;  /* 0x0000df00ff017b82 */ /* 0x000e220000000800 */
[----:B------:R-:W1:Y:S01]  /*0010*/  S2R R26, SR_TID.X ;  /* 0x00000000001a7919 */ /* 0x000e620000002100 */
[----:B------:R-:W-:Y:S01]  /*0020*/  MOV R0, 0x400 ;  /* 0x0000040000007802 */ /* 0x000fe20000000f00 */
[----:B------:R-:W2:Y:S05]  /*0030*/  LDCU UR4, c[0x0][0x2f8] ;  /* 0x00005f00ff0477ac */ /* 0x000eaa0008000800 */
[----:B------:R-:W3:Y:S01]  /*0040*/  LDC.64 R2, c[0x0][0x3b8] ;  /* 0x0000ee00ff027b82 */ /* 0x000ee20000000a00 */
[----:B------:R-:W4:Y:S01]  /*0050*/  S2R R7, SR_CgaCtaId ;  /* 0x0000000000077919 */ /* 0x000f220000008800 */
[----:B0-----:R-:W-:Y:S01]  /*0060*/  VIADD R1, R1, 0xfffffff0 ;  /* 0xfffffff001017836 */ /* 0x001fe20000000000 */
[----:B------:R-:W0:Y:S01]  /*0070*/  LDCU UR5, c[0x0][0x2fc] ;  /* 0x00005f80ff0577ac */ /* 0x000e220008000800 */
[----:B------:R-:W-:Y:S01]  /*0080*/  VIADD R23, R0, 0x4 ;  /* 0x0000000400177836 */ /* 0x000fe20000000000 */
[----:B------:R-:W-:Y:S01]  /*0090*/  BSSY.RECONVERGENT B0, `(.L_x_0) ;  /* 0x0000016000007945 */ /* 0x000fe20003800200 */
[----:B------:R-:W3:Y:S01]  /*00a0*/  LDCU.64 UR36, c[0x0][0x358] ;  /* 0x00006b00ff2477ac */ /* 0x000ee20008000a00 */
[----:B--2---:R-:W-:-:S05]  /*00b0*/  IADD3 R17, P2, PT, R1, UR4, RZ ;  /* 0x0000000401117c10 */ /* 0x004fca000ff5e0ff */
[----:B0-----:R-:W-:Y:S01]  /*00c0*/  IMAD.X R16, RZ, RZ, UR5, P2 ;  /* 0x00000005ff107e24 */ /* 0x001fe200090e06ff */
[C---:B-1----:R-:W-:Y:S01]  /*00d0*/  ISETP.NE.AND P0, PT, R26.reuse, RZ, PT ;  /* 0x000000ff1a00720c */ /* 0x042fe20003f05270 */
[C---:B------:R-:W-:Y:S01]  /*00e0*/  IMAD.SHL.U32 R4, R26.reuse, 0x4, RZ ;  /* 0x000000041a047824 */ /* 0x040fe200078e00ff */
[----:B------:R-:W-:Y:S02]  /*00f0*/  ISETP.GT.U32.AND P1, PT, R26, 0xff, PT ;  /* 0x000000ff1a00780c */ /* 0x000fe40003f24070 */
[----:B----4-:R-:W-:Y:S02]  /*0100*/  LEA R23, R7, R23, 0x18 ;  /* 0x0000001707177211 */ /* 0x010fe400078ec0ff */
[C---:B------:R-:W-:Y:S02]  /*0110*/  LOP3.LUT R6, R4.reuse, 0xf80, RZ, 0xc0, !PT ;  /* 0x00000f8004067812 */ /* 0x040fe400078ec0ff */
[----:B------:R-:W-:-:S03]  /*0120*/  LOP3.LUT R5, R4, 0x7c, RZ, 0xc0, !PT ;  /* 0x0000007c04057812 */ /* 0x000fc600078ec0ff */
[----:B------:R-:W-:Y:S02]  /*0130*/  IMAD.IADD R6, R6, 0x1, R23 ;  /* 0x0000000106067824 */ /* 0x000fe400078e0217 */
[----:B------:R-:W-:Y:S02]  /*0140*/  @!P0 LEA R4, R7, R0, 0x18 ;  /* 0x0000000007048211 */ /* 0x000fe400078ec0ff */
[----:B------:R-:W-:-:S03]  /*0150*/  IMAD.IADD R5, R6, 0x1, R5 ;  /* 0x0000000106057824 */ /* 0x000fc600078e0205 */
[----:B------:R0:W-:Y:S01]  /*0160*/  @!P0 STS [R4], RZ ;  /* 0x000000ff04008388 */ /* 0x0001e20000000800 */
[----:B------:R-:W-:Y:S06]  /*0170*/  BAR.SYNC.DEFER_BLOCKING 0x0 ;  /* 0x0000000000007b1d */ /* 0x000fec0000010000 */
[----:B------:R0:W-:Y:S02]  /*0180*/  @!P1 STS [R5+0x2800], RZ ;  /* 0x002800ff05009388 */ /* 0x0001e40000000800 */
[----:B------:R-:W-:Y:S06]  /*0190*/  BAR.SYNC.DEFER_BLOCKING 0x0 ;  /* 0x0000000000007b1d */ /* 0x000fec0000010000 */
[----:B---3--:R-:W-:Y:S05]  /*01a0*/  @P0 BRA `(.L_x_1) ;  /* 0x0000000000100947 */ /* 0x008fea0003800000 */
[----:B0-----:R-:W0:Y:S02]  /*01b0*/  LDC.64 R4, c[0x0][0x3d8] ;  /* 0x0000f600ff047b82 */ /* 0x001e240000000a00 */
[----:B0-----:R-:W2:Y:S01]  /*01c0*/  ATOMG.E.OR.STRONG.GPU PT, R4, desc[UR36][R4.64], RZ ;  /* 0x800000ff040479a8 */ /* 0x001ea2000b1ef124 */
[----:B------:R-:W-:-:S05]  /*01d0*/  LEA R7, R7, R0, 0x18 ;  /* 0x0000000007077211 */ /* 0x000fca00078ec0ff */
[----:B--2---:R1:W-:Y:S02]  /*01e0*/  STS [R7+0x2c04], R4 ;  /* 0x002c040407007388 */ /* 0x0043e40000000800 */
.L_x_1:
[----:B------:R-:W-:Y:S05]  /*01f0*/  BSYNC.RECONVERGENT B0 ;  /* 0x0000000000007941 */ /* 0x000fea0003800200 */
.L_x_0:
[----:B------:R-:W-:Y:S06]  /*0200*/  BAR.SYNC.DEFER_BLOCKING 0x0 ;  /* 0x0000000000007b1d */ /* 0x000fec0000010000 */
[----:B------:R-:W2:Y:S02]  /*0210*/  LDG.E.U8 R2, desc[UR36][R2.64] ;  /* 0x0000002402027981 */ /* 0x000ea4000c1e1100 */
[----:B--2---:R-:W-:-:S13]  /*0220*/  ISETP.NE.AND P0, PT, R2, RZ, PT ;  /* 0x000000ff0200720c */ /* 0x004fda0003f05270 */
[----:B------:R-:W-:Y:S05]  /*0230*/  @P0 EXIT ;  /* 0x000000000000094d */ /* 0x000fea0003800000 */
[----:B------:R-:W2:Y:S01]  /*0240*/  LDCU UR8, c[0x0][0x360] ;  /* 0x00006c00ff0877ac */ /* 0x000ea20008000800 */
[----:B------:R-:W-:Y:S01]  /*0250*/  S2UR UR6, SR_CTAID.Y ;  /* 0x00000000000679c3 */ /* 0x000fe20000002600 */
[----:B------:R-:W-:Y:S01]  /*0260*/  IMAD R23, R26, 0x28, R23 ;  /* 0x000000281a177824 */ /* 0x000fe200078e0217 */
[----:B------:R-:W3:Y:S06]  /*0270*/  LDCU UR4, c[0x0][0x364] ;  /* 0x00006c80ff0477ac */ /* 0x000eec0008000800 */
[----:B------:R-:W3:Y:S01]  /*0280*/  LDC R19, c[0x0][0x368] ;  /* 0x0000da00ff137b82 */ /* 0x000ee20000000800 */
[----:B------:R-:W4:Y:S07]  /*0290*/  LDCU UR5, c[0x0][0x370] ;  /* 0x00006e00ff0577ac */ /* 0x000f2e0008000800 */
[----:B------:R-:W5:Y:S01]  /*02a0*/  S2UR UR7, SR_CTAID.Z ;  /* 0x00000000000779c3 */ /* 0x000f620000002700 */
[----:B----4-:R-:W-:Y:S01]  /*02b0*/  UIADD3 UR5, UPT, UPT, URZ, -UR5, URZ ;  /* 0x80000005ff057290 */ /* 0x010fe2000fffe0ff */
[----:B---3--:R-:W-:-:S06]  /*02c0*/  IMAD R19, R19, UR4, RZ ;  /* 0x0000000413137c24 */ /* 0x008fcc000f8e02ff */
[----:B------:R-:W3:Y:S01]  /*02d0*/  S2UR UR4, SR_CTAID.X ;  /* 0x00000000000479c3 */ /* 0x000ee20000002500 */
[C---:B--2---:R-:W-:Y:S02]  /*02e0*/  IMAD R25, R19.reuse, UR8, RZ ;  /* 0x0000000813197c24 */ /* 0x044fe4000f8e02ff */
[----:B------:R-:W-:Y:S02]  /*02f0*/  IMAD R19, R19, UR8, RZ ;  /* 0x0000000813137c24 */ /* 0x000fe4000f8e02ff */
[----:B01----:R-:W0:Y:S01]  /*0300*/  I2F.U32.RP R4, R25 ;  /* 0x0000001900047306 */ /* 0x003e220000209000 */
[C---:B------:R-:W-:Y:S01]  /*0310*/  IMAD.IADD R0, R25.reuse, 0x1, R26 ;  /* 0x0000000119007824 */ /* 0x040fe200078e021a */
[----:B------:R-:W-:Y:S01]  /*0320*/  IADD3 R7, PT, PT, RZ, -R25, RZ ;  /* 0x80000019ff077210 */ /* 0x000fe20007ffe0ff */
[----:B-----5:R-:W-:Y:S01]  /*0330*/  UIADD3 UR7, UPT, UPT, -UR7, URZ, URZ ;  /* 0x000000ff07077290 */ /* 0x020fe2000fffe1ff */
[----:B------:R-:W-:Y:S02]  /*0340*/  ISETP.NE.U32.AND P2, PT, R25, RZ, PT ;  /* 0x000000ff1900720c */ /* 0x000fe40003f45070 */
[----:B------:R-:W-:-:S02]  /*0350*/  ISETP.GE.U32.AND P0, PT, R0, 0x100, PT ;  /* 0x000001000000780c */ /* 0x000fc40003f06070 */
[----:B------:R-:W-:Y:S02]  /*0360*/  VIMNMX.U32 R5, PT, PT, R0, 0x100, !PT ;  /* 0x0000010000057848 */ /* 0x000fe40007fe0000 */
[----:B------:R-:W-:-:S04]  /*0370*/  SEL R24, RZ, 0x1, P0 ;  /* 0x00000001ff187807 */ /* 0x000fc80000000000 */
[----:B------:R-:W-:Y:S01]  /*0380*/  IADD3 R0, PT, PT, R5, -R0, -R24 ;  /* 0x8000000005007210 */ /* 0x000fe20007ffe818 */
[----:B0-----:R-:W0:Y:S01]  /*0390*/  MUFU.RCP R4, R4 ;  /* 0x0000000400047308 */ /* 0x001e220000001000 */
[----:B---3--:R-:W-:Y:S01]  /*03a0*/  UIADD3 UR4, UPT, UPT, UR4, UR6, URZ ;  /* 0x0000000604047290 */ /* 0x008fe2000fffe0ff */
[----:B------:R-:W1:Y:S01]  /*03b0*/  LDCU UR6, c[0x0][0x374] ;  /* 0x00006e80ff0677ac */ /* 0x000e620008000800 */
[----:B------:R-:W2:Y:S02]  /*03c0*/  LDCU UR38, c[0x0][0x378] ;  /* 0x00006f00ff2677ac */ /* 0x000ea40008000800 */
[----:B------:R-:W-:-:S03]  /*03d0*/  UISETP.NE.AND UP0, UPT, UR4, UR7, UPT ;  /* 0x000000070400728c */ /* 0x000fc6000bf05270 */
[----:B------:R-:W-:Y:S01]  /*03e0*/  UMOV UR4, UR5 ;  /* 0x0000000500047c82 */ /* 0x000fe20008000000 */
[----:B0-----:R-:W-:-:S04]  /*03f0*/  VIADD R2, R4, 0xffffffe ;  /* 0x0ffffffe04027836 */ /* 0x001fc80000000000 */
[----:B------:R0:W3:Y:S01]  /*0400*/  F2I.FTZ.U32.TRUNC.NTZ R3, R2 ;  /* 0x0000000200037305 */ /* 0x0000e2000021f000 */
[----:B-1----:R-:W-:-:S04]  /*0410*/  UIMAD UR6, UR4, UR6, URZ ;  /* 0x00000006040672a4 */ /* 0x002fc8000f8e02ff */
[----:B--2---:R-:W-:Y:S01]  /*0420*/  UIMAD UR38, UR38, UR6, -0x7fffffff ;  /* 0x80000001262674a4 */ /* 0x004fe2000f8e0206 */
[----:B0-----:R-:W-:-:S03]  /*0430*/  IMAD.MOV.U32 R2, RZ, RZ, RZ ;  /* 0x000000ffff027224 */ /* 0x001fc600078e00ff */
[----:B------:R-:W-:Y:S01]  /*0440*/  USEL UR38, UR38, 0x1, !UP0 ;  /* 0x0000000126267887 */ /* 0x000fe2000c000000 */
[----:B---3--:R-:W-:-:S04]  /*0450*/  IMAD R7, R7, R3, RZ ;  /* 0x0000000307077224 */ /* 0x008fc800078e02ff */
[----:B------:R-:W-:-:S06]  /*0460*/  IMAD.HI.U32 R3, R3, R7, R2 ;  /* 0x0000000703037227 */ /* 0x000fcc00078e0002 */
[----:B------:R-:W-:-:S04]  /*0470*/  IMAD.HI.U32 R5, R3, R0, RZ ;  /* 0x0000000003057227 */ /* 0x000fc800078e00ff */
[----:B------:R-:W-:-:S04]  /*0480*/  IMAD.MOV R4, RZ, RZ, -R5 ;  /* 0x000000ffff047224 */ /* 0x000fc800078e0a05 */
[----:B------:R-:W-:Y:S01]  /*0490*/  IMAD R4, R25, R4, R0 ;  /* 0x0000000419047224 */ /* 0x000fe200078e0200 */
[----:B------:R-:W-:-:S04]  /*04a0*/  LOP3.LUT R0, R26, 0x1f, RZ, 0xc0, !PT ;  /* 0x0000001f1a007812 */ /* 0x000fc800078ec0ff */
[----:B------:R-:W-:Y:S01]  /*04b0*/  ISETP.GE.U32.AND P0, PT, R4, R25, PT ;  /* 0x000000190400720c */ /* 0x000fe20003f06070 */
[----:B------:R-:W-:-:S05]  /*04c0*/  IMAD R2, R0, 0x56, RZ ;  /* 0x0000005600027824 */ /* 0x000fca00078e02ff */
[----:B------:R-:W-:-:S04]  /*04d0*/  SHF.R.U32.HI R2, RZ, 0x8, R2 ;  /* 0x00000008ff027819 */ /* 0x000fc80000011602 */
[C---:B------:R-:W-:Y:S01]  /*04e0*/  PRMT R3, R2.reuse, 0x9910, RZ ;  /* 0x0000991002037816 */ /* 0x040fe200000000ff */
[----:B------:R-:W-:Y:S02]  /*04f0*/  VIADD R22, R2, 0xffffffff ;  /* 0xffffffff02167836 */ /* 0x000fe40000000000 */
[----:B------:R-:W-:Y:S02]  /*0500*/  @P0 IMAD.IADD R4, R4, 0x1, -R25 ;  /* 0x0000000104040824 */ /* 0x000fe400078e0a19 */
[----:B------:R-:W-:Y:S02]  /*0510*/  IMAD R3, R3, 0x3, RZ ;  /* 0x0000000303037824 */ /* 0x000fe400078e02ff */
[----:B------:R-:W-:Y:S01]  /*0520*/  @P0 VIADD R5, R5, 0x1 ;  /* 0x0000000105050836 */ /* 0x000fe20000000000 */
[----:B------:R-:W-:Y:S01]  /*0530*/  ISETP.GE.U32.AND P1, PT, R4, R25, PT ;  /* 0x000000190400720c */ /* 0x000fe20003f26070 */
[----:B------:R-:W-:-:S05]  /*0540*/  IMAD.MOV R3, RZ, RZ, -R3 ;  /* 0x000000ffff037224 */ /* 0x000fca00078e0a03 */
[----:B------:R-:W-:-:S05]  /*0550*/  PRMT R3, R3, 0x7710, RZ ;  /* 0x0000771003037816 */ /* 0x000fca00000000ff */
[----:B------:R-:W-:Y:S02]  /*0560*/  IMAD.IADD R0, R0, 0x1, R3 ;  /* 0x0000000100007824 */ /* 0x000fe400078e0203 */
[----:B------:R-:W-:Y:S02]  /*0570*/  @P1 IADD3 R5, PT, PT, R5, 0x1, RZ ;  /* 0x0000000105051810 */ /* 0x000fe40007ffe0ff */
[----:B------:R-:W-:Y:S02]  /*0580*/  @!P2 LOP3.LUT R5, RZ, R25, RZ, 0x33, !PT ;  /* 0x00000019ff05a212 */ /* 0x000fe400078e33ff */
[----:B------:R-:W-:-:S03]  /*0590*/  LOP3.LUT R0, R0, 0xff, RZ, 0xc0, !PT ;  /* 0x000000ff00007812 */ /* 0x000fc600078ec0ff */
[----:B------:R-:W-:Y:S02]  /*05a0*/  IMAD.IADD R24, R24, 0x1, R5 ;  /* 0x0000000118187824 */ /* 0x000fe400078e0205 */
[----:B------:R-:W-:-:S07]  /*05b0*/  VIADD R18, R0, 0xffffffff ;  /* 0xffffffff00127836 */ /* 0x000fce0000000000 */
.L_x_54:
[----:B------:R-:W-:Y:S05]  /*05c0*/  YIELD ;  /* 0x0000000000007946 */ /* 0x000fea0003800000 */
[----:B------:R-:W0:Y:S01]  /*05d0*/  S2UR UR4, SR_CTAID.X ;  /* 0x00000000000479c3 */ /* 0x000e220000002500 */
[----:B------:R-:W-:Y:S01]  /*05e0*/  BSSY.RECONVERGENT B6, `(.L_x_2) ;  /* 0x0000020000067945 */ /* 0x000fe20003800200 */
[----:B------:R-:W-:Y:S02]  /*05f0*/  PLOP3.LUT P0, PT, PT, PT, PT, 0x80, 0x8 ;  /* 0x000000000008781c */ /* 0x000fe40003f0f070 */
[----:B0-----:R-:W-:-:S13]  /*0600*/  LOP3.LUT P1, RZ, R26, UR4, RZ, 0xfc, !PT ;  /* 0x000000041aff7c12 */ /* 0x001fda000f82fcff */
[----:B-12---:R-:W-:Y:S05]  /*0610*/  @P1 BRA `(.L_x_3) ;  /* 0x0000000000701947 */ /* 0x006fea0003800000 */
[----:B------:R-:W0:Y:S01]  /*0620*/  S2UR UR5, SR_CgaCtaId ;  /* 0x00000000000579c3 */ /* 0x000e220000008800 */
[----:B------:R-:W-:Y:S01]  /*0630*/  UMOV UR4, 0x400 ;  /* 0x0000040000047882 */ /* 0x000fe20000000000 */
[----:B------:R-:W-:Y:S01]  /*0640*/  IMAD.MOV.U32 R3, RZ, RZ, -0x3d70a3d7 ;  /* 0xc28f5c29ff037424 */ /* 0x000fe200078e00ff */
[----:B0-----:R-:W-:-:S09]  /*0650*/  ULEA UR4, UR5, UR4, 0x18 ;  /* 0x0000000405047291 */ /* 0x001fd2000f8ec0ff */
[----:B------:R-:W-:Y:S04]  /*0660*/  ATOMS.POPC.INC.32 RZ, [UR4] ;  /* 0x00000000ffff7f8c */ /* 0x000fe8000d800004 */
[----:B------:R-:W0:Y:S02]  /*0670*/  LDS R8, [UR4] ;  /* 0x00000004ff087984 */ /* 0x000e240008000800 */
[----:B0-----:R-:W-:-:S05]  /*0680*/  IMAD R0, R8, R3, 0x51eb850 ;  /* 0x051eb85008007424 */ /* 0x001fca00078e0203 */
[----:B------:R-:W-:-:S04]  /*0690*/  SHF.L.W.U32.HI R0, R0, 0x1e, R0 ;  /* 0x0000001e00007819 */ /* 0x000fc80000010e00 */
[----:B------:R-:W-:-:S13]  /*06a0*/  ISETP.GT.U32.AND P1, PT, R0, 0x28f5c28, PT ;  /* 0x028f5c280000780c */ /* 0x000fda0003f24070 */
[----:B------:R-:W-:Y:S05]  /*06b0*/  @P1 BRA `(.L_x_3) ;  /* 0x0000000000481947 */ /* 0x000fea0003800000 */
[----:B------:R-:W0:Y:S02]  /*06c0*/  LDC.64 R10, c[0x4][0x10] ;  /* 0x01000400ff0a7b82 */ /* 0x000e240000000a00 */
[----:B0-----:R-:W2:Y:S01]  /*06d0*/  LDG.E.S8 R9, desc[UR36][R10.64] ;  /* 0x000000240a097981 */ /* 0x001ea2000c1e1300 */
[----:B------:R-:W0:Y:S01]  /*06e0*/  LDCU UR4, c[0x0][0x2f8] ;  /* 0x00005f00ff0477ac */ /* 0x000e220008000800 */
[----:B------:R-:W-:Y:S01]  /*06f0*/  MOV R2, 0x0 ;  /* 0x0000000000027802 */ /* 0x000fe20000000f00 */
[----:B------:R-:W-:Y:S02]  /*0700*/  IMAD.MOV.U32 R6, RZ, RZ, R17 ;  /* 0x000000ffff067224 */ /* 0x000fe400078e0011 */
[----:B------:R-:W-:-:S03]  /*0710*/  IMAD.MOV.U32 R7, RZ, RZ, R16 ;  /* 0x000000ffff077224 */ /* 0x000fc600078e0010 */
[----:B------:R-:W1:Y:S01]  /*0720*/  LDC.64 R2, c[0x4][R2] ;  /* 0x0100000002027b82 */ /* 0x000e620000000a00 */
[----:B0-----:R-:W-:Y:S01]  /*0730*/  VIADD R0, R17, -UR4 ;  /* 0x8000000411007c36 */ /* 0x001fe20008000000 */
[----:B------:R-:W0:Y:S04]  /*0740*/  LDCU.64 UR4, c[0x4][0x20] ;  /* 0x01000400ff0477ac */ /* 0x000e280008000a00 */
[----:B------:R3:W-:Y:S01]  /*0750*/  STL [R0+0x8], RZ ;  /* 0x000008ff00007387 */ /* 0x0007e20000100800 */
[----:B0-----:R-:W-:Y:S01]  /*0760*/  MOV R4, UR4 ;  /* 0x0000000400047c02 */ /* 0x001fe20008000f00 */
[----:B------:R-:W-:Y:S02]  /*0770*/  IMAD.U32 R5, RZ, RZ, UR5 ;  /* 0x00000005ff057e24 */ /* 0x000fe4000f8e00ff */
[----:B-12---:R3:W-:Y:S05]  /*0780*/  STL.64 [R0], R8 ;  /* 0x0000000800007387 */ /* 0x0067ea0000100a00 */
[----:B------:R-:W-:-:S07]  /*0790*/  LEPC R20, `(.L_x_4) ;  /* 0x000000001014794e */ /* 0x000fce0000000000 */
[----:B---3--:R-:W-:Y:S05]  /*07a0*/  CALL.ABS.NOINC R2 ;  /* 0x0000000002007343 */ /* 0x008fea0003c00000 */
.L_x_4:
[----:B------:R-:W0:Y:S02]  /*07b0*/  LDC.64 R2, c[0x0][0x3b8] ;  /* 0x0000ee00ff027b82 */ /* 0x000e240000000a00 */
[----:B0-----:R-:W2:Y:S02]  /*07c0*/  LDG.E.U8 R2, desc[UR36][R2.64] ;  /* 0x0000002402027981 */ /* 0x001ea4000c1e1100 */
[----:B--2---:R-:W-:-:S13]  /*07d0*/  ISETP.EQ.AND P0, PT, R2, RZ, PT ;  /* 0x000000ff0200720c */ /* 0x004fda0003f02270 */
.L_x_3:
[----:B------:R-:W-:Y:S05]  /*07e0*/  BSYNC.RECONVERGENT B6 ;  /* 0x0000000000067941 */ /* 0x000fea0003800200 */
.L_x_2:
[----:B------:R-:W-:-:S03]  /*07f0*/  UMOV UR4, 0xffffffff ;  /* 0xffffffff00047882 */ /* 0x000fc60000000000 */
[----:B------:R-:W-:Y:S05]  /*0800*/  BRA.DIV UR4, `(.L_x_5) ;  /* 0x0000002604cc7947 */ /* 0x000fea000b800000 */
[----:B------:R-:W-:-:S07]  /*0810*/  VOTE.ANY R14, PT, P0 ;  /* 0x00000000000e7806 */ /* 0x000fce00000e0100 */
.L_x_57:
[----:B------:R-:W-:-:S13]  /*0820*/  ISETP.NE.AND P0, PT, R14, RZ, PT ;  /* 0x000000ff0e00720c */ /* 0x000fda0003f05270 */
[----:B------:R-:W-:Y:S05]  /*0830*/  @!P0 EXIT ;  /* 0x000000000000894d */ /* 0x000fea0003800000 */
[----:B------:R-:W-:Y:S01]  /*0840*/  LOP3.LUT R2, R26, 0x1f, RZ, 0xc0, !PT ;  /* 0x0000001f1a027812 */ /* 0x000fe200078ec0ff */
[----:B------:R-:W-:Y:S03]  /*0850*/  BSSY.RECONVERGENT B0, `(.L_x_6) ;  /* 0x000000f000007945 */ /* 0x000fe60003800200 */
[----:B------:R-:W-:-:S13]  /*0860*/  ISETP.NE.AND P0, PT, R2, RZ, PT ;  /* 0x000000ff0200720c */ /* 0x000fda0003f05270 */
[----:B------:R-:W0:Y:S01]  /*0870*/  @P0 S2R R3, SR_CgaCtaId ;  /* 0x0000000000030919 */ /* 0x000e220000008800 */
[----:B------:R-:W-:-:S04]  /*0880*/  @P0 MOV R0, 0x400 ;  /* 0x0000040000000802 */ /* 0x000fc80000000f00 */
[----:B0-----:R-:W-:-:S05]  /*0890*/  @P0 LEA R9, R3, R0, 0x18 ;  /* 0x0000000003090211 */ /* 0x001fca00078ec0ff */
[----:B------:R0:W1:Y:S01]  /*08a0*/  @P0 LDS R13, [R9+0xa3cc] ;  /* 0x00a3cc00090d0984 */ /* 0x0000620000000800 */
[----:B------:R-:W-:Y:S05]  /*08b0*/  @P0 BRA `(.L_x_7) ;  /* 0x0000000000200947 */ /* 0x000fea0003800000 */
[----:B------:R-:W2:Y:S01]  /*08c0*/  S2UR UR6, SR_CgaCtaId ;  /* 0x00000000000679c3 */ /* 0x000ea20000008800 */
[----:B------:R-:W-:Y:S02]  /*08d0*/  UMOV UR4, 0x400 ;  /* 0x0000040000047882 */ /* 0x000fe40000000000 */
[----:B------:R-:W-:Y:S02]  /*08e0*/  UIADD3 UR5, UPT, UPT, UR4, 0x4, URZ ;  /* 0x0000000404057890 */ /* 0x000fe4000fffe0ff */
[----:B--2---:R-:W-:Y:S02]  /*08f0*/  ULEA UR4, UR6, UR4, 0x18 ;  /* 0x0000000406047291 */ /* 0x004fe4000f8ec0ff */
[----:B------:R-:W-:-:S04]  /*0900*/  ULEA UR5, UR6, UR5, 0x18 ;  /* 0x0000000506057291 */ /* 0x000fc8000f8ec0ff */
[----:B0-----:R-:W-:-:S05]  /*0910*/  IMAD.U32 R9, RZ, RZ, UR4 ;  /* 0x00000004ff097e24 */ /* 0x001fca000f8e00ff */
[----:B------:R-:W-:Y:S04]  /*0920*/  ATOMS.POPC.INC.32 RZ, [UR5+0x2c00] ;  /* 0x002c0000ffff7f8c */ /* 0x000fe8000d800005 */
[----:B-1----:R2:W3:Y:S02]  /*0930*/  LDS R13, [R9+0x2c04] ;  /* 0x002c0400090d7984 */ /* 0x0024e40000000800 */
.L_x_7:
[----:B------:R-:W-:Y:S05]  /*0940*/  BSYNC.RECONVERGENT B0 ;  /* 0x0000000000007941 */ /* 0x000fea0003800200 */
.L_x_6:
[----:B------:R-:W-:-:S13]  /*0950*/  R2UR UR4, R14 ;  /* 0x000000000e0472ca */ /* 0x000fda00000e0000 */
[----:B------:R-:W-:Y:S05]  /*0960*/  BRA.DIV UR4, `(.L_x_8) ;  /* 0x0000002604947947 */ /* 0x000fea000b800000 */
[----:B-1-3--:R1:W3:Y:S02]  /*0970*/  SHFL.IDX PT, R14, R13, RZ, 0x1f ;  /* 0x00001fff0d0e7589 */ /* 0x00a2e400000e0000 */
.L_x_60:
[----:B------:R-:W3:Y:S02]  /*0980*/  LDC.64 R4, c[0x0][0x3a8] ;  /* 0x0000ea00ff047b82 */ /* 0x000ee40000000a00 */
[----:B---3--:R-:W-:-:S05]  /*0990*/  IMAD.WIDE R4, R14, 0x4, R4 ;  /* 0x000000040e047825 */ /* 0x008fca00078e0204 */
[----:B------:R-:W3:Y:S01]  /*09a0*/  LDG.E R7, desc[UR36][R4.64] ;  /* 0x0000002404077981 */ /* 0x000ee2000c1e1900 */
[----:B------:R-:W-:Y:S01]  /*09b0*/  BSSY.RECONVERGENT B0, `(.L_x_9) ;  /* 0x000001e000007945 */ /* 0x000fe20003800200 */
[----:B------:R-:W-:Y:S02]  /*09c0*/  IMAD.MOV.U32 R3, RZ, RZ, R26 ;  /* 0x000000ffff037224 */ /* 0x000fe400078e001a */
[----:B------:R4:W-:Y:S01]  /*09d0*/  STS [R9+0xa3cc], R14 ;  /* 0x00a3cc0e09007388 */ /* 0x0009e20000000800 */
[CC--:B---3--:R-:W-:Y:S02]  /*09e0*/  ISETP.GE.AND P0, PT, R26.reuse, R7.reuse, PT ;  /* 0x000000071a00720c */ /* 0x0c8fe40003f06270 */
[----:B------:R-:W-:-:S11]  /*09f0*/  ISETP.GE.AND P1, PT, R26, R7, PT ;  /* 0x000000071a00720c */ /* 0x000fd60003f26270 */
[----:B----4-:R-:W-:Y:S05]  /*0a00*/  @P0 BRA `(.L_x_10) ;  /* 0x0000000000600947 */ /* 0x010fea0003800000 */
[----:B------:R-:W-:-:S07]  /*0a10*/  IMAD.MOV.U32 R3, RZ, RZ, R26 ;  /* 0x000000ffff037224 */ /* 0x000fce00078e001a */
.L_x_11:
[----:B------:R-:W3:Y:S01]  /*0a20*/  LDC.64 R4, c[0x0][0x3a0] ;  /* 0x0000e800ff047b82 */ /* 0x000ee20000000a00 */
[----:B0-2---:R-:W-:-:S04]  /*0a30*/  IMAD R9, R14, 0x5dc, R3 ;  /* 0x000005dc0e097824 */ /* 0x005fc800078e0203 */
[----:B---3--:R-:W-:-:S03]  /*0a40*/  IMAD.WIDE R8, R9, 0x4, R4 ;  /* 0x0000000409087825 */ /* 0x008fc600078e0204 */
[----:B------:R-:W0:Y:S03]  /*0a50*/  LDC.64 R4, c[0x0][0x398] ;  /* 0x0000e600ff047b82 */ /* 0x000e260000000a00 */
[----:B------:R-:W0:Y:S01]  /*0a60*/  LDG.E R9, desc[UR36][R8.64] ;  /* 0x0000002408097981 */ /* 0x000e22000c1e1900 */
[----:B-1----:R-:W-:-:S04]  /*0a70*/  LEA.HI R13, R3, R3, RZ, 0x1 ;  /* 0x00000003030d7211 */ /* 0x002fc800078f08ff */
[----:B------:R-:W-:Y:S01]  /*0a80*/  LOP3.LUT R20, R13, 0x3ffffffe, RZ, 0xc0, !PT ;  /* 0x3ffffffe0d147812 */ /* 0x000fe200078ec0ff */
[----:B0-----:R-:W-:-:S05]  /*0a90*/  IMAD.WIDE R4, R9, 0x14, R4 ;  /* 0x0000001409047825 */ /* 0x001fca00078e0204 */
[----:B------:R-:W2:Y:S04]  /*0aa0*/  LDG.E R0, desc[UR36][R4.64] ;  /* 0x0000002404007981 */ /* 0x000ea8000c1e1900 */
[----:B------:R-:W3:Y:S04]  /*0ab0*/  LDG.E R6, desc[UR36][R4.64+0x4] ;  /* 0x0000042404067981 */ /* 0x000ee8000c1e1900 */
[----:B------:R-:W4:Y:S04]  /*0ac0*/  LDG.E R10, desc[UR36][R4.64+0x8] ;  /* 0x00000824040a7981 */ /* 0x000f28000c1e1900 */
[----:B------:R-:W5:Y:S04]  /*0ad0*/  LDG.E R11, desc[UR36][R4.64+0xc] ;  /* 0x00000c24040b7981 */ /* 0x000f68000c1e1900 */
[----:B------:R-:W5:Y:S01]  /*0ae0*/  LDG.E R12, desc[UR36][R4.64+0x10] ;  /* 0x00001024040c7981 */ /* 0x000f62000c1e1900 */
[----:B------:R-:W-:Y:S01]  /*0af0*/  IADD3 R20, PT, PT, -R20, R3, RZ ;  /* 0x0000000314147210 */ /* 0x000fe20007ffe1ff */
[----:B------:R-:W-:-:S04]  /*0b00*/  IMAD.IADD R3, R25, 0x1, R3 ;  /* 0x0000000119037824 */ /* 0x000fc800078e0203 */
[----:B------:R-:W-:Y:S01]  /*0b10*/  IMAD R9, R20, 0x14, R23 ;  /* 0x0000001414097824 */ /* 0x000fe200078e0217 */
[----:B------:R-:W-:-:S04]  /*0b20*/  ISETP.GE.AND P0, PT, R3, R7, PT ;  /* 0x000000070300720c */ /* 0x000fc80003f06270 */
[----:B--2---:R0:W-:Y:S04]  /*0b30*/  STS [R9], R0 ;  /* 0x0000000009007388 */ /* 0x0041e80000000800 */
[----:B---3--:R0:W-:Y:S04]  /*0b40*/  STS [R9+0x4], R6 ;  /* 0x0000040609007388 */ /* 0x0081e80000000800 */
[----:B----4-:R0:W-:Y:S04]  /*0b50*/  STS [R9+0x8], R10 ;  /* 0x0000080a09007388 */ /* 0x0101e80000000800 */
[----:B-----5:R0:W-:Y:S04]  /*0b60*/  STS [R9+0xc], R11 ;  /* 0x00000c0b09007388 */ /* 0x0201e80000000800 */
[----:B------:R0:W-:Y:S01]  /*0b70*/  STS [R9+0x10], R12 ;  /* 0x0000100c09007388 */ /* 0x0001e20000000800 */
[----:B------:R-:W-:Y:S05]  /*0b80*/  @!P0 BRA `(.L_x_11) ;  /* 0xfffffffc00a48947 */ /* 0x000fea000383ffff */
.L_x_10:
[----:B------:R-:W-:Y:S05]  /*0b90*/  BSYNC.RECONVERGENT B0 ;  /* 0x0000000000007941 */ /* 0x000fea0003800200 */
.L_x_9:
[----:B------:R-:W-:-:S03]  /*0ba0*/  UMOV UR4, 0xffffffff ;  /* 0xffffffff00047882 */ /* 0x000fc60000000000 */
[----:B------:R-:W-:Y:S05]  /*0bb0*/  BRA.DIV UR4, `(.L_x_12) ;  /* 0x0000002604247947 */ /* 0x000fea000b800000 */
[----:B------:R-:W-:Y:S06]  /*0bc0*/  BAR.SYNC.DEFER_BLOCKING 0x0 ;  /* 0x0000000000007b1d */ /* 0x000fec0000010000 */
.L_x_63:
[----:B------:R-:W-:Y:S04]  /*0bd0*/  BSSY B0, `(.L_x_13) ;  /* 0x00000ae000007945 */ /* 0x000fe80003800000 */
[----:B------:R-:W-:Y:S05]  /*0be0*/  @P1 BRA `(.L_x_14) ;  /* 0x0000000800b01947 */ /* 0x000fea0003800000 */
[----:B0-----:R-:W0:Y:S01]  /*0bf0*/  LDC R6, c[0x0][0x388] ;  /* 0x0000e200ff067b82 */ /* 0x001e220000000800 */
[----:B------:R-:W3:Y:S01]  /*0c00*/  LDS R7, [R23] ;  /* 0x0000000017077984 */ /* 0x000ee20000000800 */
[----:B------:R-:W4:Y:S01]  /*0c10*/  LDCU UR4, c[0x0][0x38c] ;  /* 0x00007180ff0477ac */ /* 0x000f220008000800 */
[----:B0-----:R-:W-:-:S04]  /*0c20*/  IABS R0, R6 ;  /* 0x0000000600007213 */ /* 0x001fc80000000000 */
[----:B------:R-:W0:Y:S01]  /*0c30*/  I2F.RP R8, R0 ;  /* 0x0000000000087306 */ /* 0x000e220000209400 */
[----:B---3--:R-:W-:-:S07]  /*0c40*/  IABS R11, R7 ;  /* 0x00000007000b7213 */ /* 0x008fce0000000000 */
[----:B0-----:R-:W0:Y:S02]  /*0c50*/  MUFU.RCP R8, R8 ;  /* 0x0000000800087308 */ /* 0x001e240000001000 */
[----:B0-----:R-:W-:-:S06]  /*0c60*/  VIADD R4, R8, 0xffffffe ;  /* 0x0ffffffe08047836 */ /* 0x001fcc0000000000 */
[----:B------:R0:W2:Y:S02]  /*0c70*/  F2I.FTZ.U32.TRUNC.NTZ R5, R4 ;  /* 0x0000000400057305 */ /* 0x0000a4000021f000 */
[----:B0-----:R-:W-:Y:S02]  /*0c80*/  IMAD.MOV.U32 R4, RZ, RZ, RZ ;  /* 0x000000ffff047224 */ /* 0x001fe400078e00ff */
[----:B--2---:R-:W-:-:S04]  /*0c90*/  IMAD.MOV R9, RZ, RZ, -R5 ;  /* 0x000000ffff097224 */ /* 0x004fc800078e0a05 */
[----:B------:R-:W-:-:S04]  /*0ca0*/  IMAD R9, R9, R0, RZ ;  /* 0x0000000009097224 */ /* 0x000fc800078e02ff */
[----:B------:R-:W-:Y:S01]  /*0cb0*/  IMAD.HI.U32 R9, R5, R9, R4 ;  /* 0x0000000905097227 */ /* 0x000fe200078e0004 */
[----:B------:R-:W-:-:S04]  /*0cc0*/  LOP3.LUT R4, R7, R6, RZ, 0x3c, !PT ;  /* 0x0000000607047212 */ /* 0x000fc800078e3cff */
[----:B------:R-:W-:Y:S01]  /*0cd0*/  ISETP.GE.AND P2, PT, R4, RZ, PT ;  /* 0x000000ff0400720c */ /* 0x000fe20003f46270 */
[----:B------:R-:W-:Y:S01]  /*0ce0*/  IMAD.HI.U32 R5, R9, R11, RZ ;  /* 0x0000000b09057227 */ /* 0x000fe200078e00ff */
[----:B------:R-:W-:-:S03]  /*0cf0*/  LOP3.LUT R4, RZ, R6, RZ, 0x33, !PT ;  /* 0x00000006ff047212 */ /* 0x000fc600078e33ff */
[----:B------:R-:W-:-:S04]  /*0d00*/  IMAD.MOV R8, RZ, RZ, -R5 ;  /* 0x000000ffff087224 */ /* 0x000fc800078e0a05 */
[----:B------:R-:W-:-:S05]  /*0d10*/  IMAD R11, R0, R8, R11 ;  /* 0x00000008000b7224 */ /* 0x000fca00078e020b */
[----:B------:R-:W-:-:S13]  /*0d20*/  ISETP.GT.U32.AND P1, PT, R0, R11, PT ;  /* 0x0000000b0000720c */ /* 0x000fda0003f24070 */
[----:B------:R-:W-:Y:S01]  /*0d30*/  @!P1 IMAD.IADD R11, R11, 0x1, -R0 ;  /* 0x000000010b0b9824 */ /* 0x000fe200078e0a00 */
[----:B------:R-:W-:Y:S02]  /*0d40*/  @!P1 IADD3 R5, PT, PT, R5, 0x1, RZ ;  /* 0x0000000105059810 */ /* 0x000fe40007ffe0ff */
[----:B------:R-:W-:Y:S02]  /*0d50*/  ISETP.NE.AND P1, PT, R6, RZ, PT ;  /* 0x000000ff0600720c */ /* 0x000fe40003f25270 */
[----:B------:R-:W-:-:S13]  /*0d60*/  ISETP.GE.U32.AND P0, PT, R11, R0, PT ;  /* 0x000000000b00720c */ /* 0x000fda0003f06070 */
[----:B------:R-:W-:-:S04]  /*0d70*/  @P0 VIADD R5, R5, 0x1 ;  /* 0x0000000105050836 */ /* 0x000fc80000000000 */
[----:B------:R-:W-:-:S05]  /*0d80*/  @!P2 IMAD.MOV R5, RZ, RZ, -R5 ;  /* 0x000000ffff05a224 */ /* 0x000fca00078e0a05 */
[----:B------:R-:W-:-:S05]  /*0d90*/  SEL R5, R4, R5, !P1 ;  /* 0x0000000504057207 */ /* 0x000fca0004800000 */
[--C-:B-1----:R-:W-:Y:S02]  /*0da0*/  IMAD.MOV R13, RZ, RZ, -R5.reuse ;  /* 0x000000ffff0d7224 */ /* 0x102fe400078e0a05 */
[----:B------:R-:W-:Y:S02]  /*0db0*/  IMAD.IADD R5, R22, 0x1, R5 ;  /* 0x0000000116057824 */ /* 0x000fe400078e0205 */
[----:B------:R-:W-:-:S03]  /*0dc0*/  IMAD R13, R6, R13, R7 ;  /* 0x0000000d060d7224 */ /* 0x000fc600078e0207 */
[----:B----4-:R-:W-:Y:S01]  /*0dd0*/  ISETP.GE.AND P0, PT, R5, UR4, PT ;  /* 0x0000000405007c0c */ /* 0x010fe2000bf06270 */
[----:B------:R-:W-:-:S05]  /*0de0*/  IMAD.IADD R11, R18, 0x1, R13 ;  /* 0x00000001120b7824 */ /* 0x000fca00078e020d */
[----:B------:R-:W-:Y:S02]  /*0df0*/  ISETP.GE.OR P0, PT, R11, R6, P0 ;  /* 0x000000060b00720c */ /* 0x000fe40000706670 */
[----:B------:R-:W-:-:S04]  /*0e00*/  LOP3.LUT R4, R5, R11, RZ, 0xfc, !PT ;  /* 0x0000000b05047212 */ /* 0x000fc800078efcff */
[----:B------:R-:W-:-:S13]  /*0e10*/  ISETP.LT.OR P0, PT, R4, RZ, P0 ;  /* 0x000000ff0400720c */ /* 0x000fda0000701670 */
[----:B------:R-:W-:Y:S05]  /*0e20*/  @P0 BRA `(.L_x_14) ;  /* 0x0000000800200947 */ /* 0x000fea0003800000 */
[----:B------:R-:W-:Y:S01]  /*0e30*/  IMAD R4, R2, 0x56, RZ ;  /* 0x0000005602047824 */ /* 0x000fe200078e02ff */
[----:B------:R-:W0:Y:S01]  /*0e40*/  LDCU.64 UR4, c[0x0][0x380] ;  /* 0x00007000ff0477ac */ /* 0x000e220008000a00 */
[----:B------:R-:W-:Y:S01]  /*0e50*/  IMAD R8, R5, R6, RZ ;  /* 0x0000000605087224 */ /* 0x000fe200078e02ff */
[----:B------:R-:W-:Y:S02]  /*0e60*/  SHF.R.S32.HI R5, RZ, 0x1f, R13 ;  /* 0x0000001fff057819 */ /* 0x000fe4000001140d */
[----:B------:R-:W-:Y:S02]  /*0e70*/  SHF.R.U32.HI R4, RZ, 0x8, R4 ;  /* 0x00000008ff047819 */ /* 0x000fe40000011604 */
[----:B------:R-:W-:Y:S02]  /*0e80*/  SHF.R.S32.HI R10, RZ, 0x1f, R8 ;  /* 0x0000001fff0a7819 */ /* 0x000fe40000011408 */
[----:B------:R-:W-:-:S05]  /*0e90*/  PRMT R4, R4, 0x9910, RZ ;  /* 0x0000991004047816 */ /* 0x000fca00000000ff */
[----:B------:R-:W-:-:S04]  /*0ea0*/  IMAD R4, R4, 0x3, RZ ;  /* 0x0000000304047824 */ /* 0x000fc800078e02ff */
[----:B------:R-:W-:-:S05]  /*0eb0*/  IMAD.MOV R4, RZ, RZ, -R4 ;  /* 0x000000ffff047224 */ /* 0x000fca00078e0a04 */
[----:B------:R-:W-:-:S04]  /*0ec0*/  PRMT R15, R4, 0x7710, RZ ;  /* 0x00007710040f7816 */ /* 0x000fc800000000ff */
[----:B------:R-:W-:-:S04]  /*0ed0*/  IADD3 R4, PT, PT, R2, R15, RZ ;  /* 0x0000000f02047210 */ /* 0x000fc80007ffe0ff */
[----:B------:R-:W-:-:S04]  /*0ee0*/  LOP3.LUT R4, R4, 0xff, RZ, 0xc0, !PT ;  /* 0x000000ff04047812 */ /* 0x000fc800078ec0ff */
[----:B------:R-:W-:-:S04]  /*0ef0*/  IADD3 R13, P0, P2, R8, R13, R4 ;  /* 0x0000000d080d7210 */ /* 0x000fc80007a1e004 */
[----:B------:R-:W-:Y:S02]  /*0f00*/  IADD3.X R10, PT, PT, R10, R5, RZ, P0, P2 ;  /* 0x000000050a0a7210 */ /* 0x000fe400007e44ff */
[----:B0-----:R-:W-:-:S04]  /*0f10*/  LEA R4, P0, R13, UR4, 0x2 ;  /* 0x000000040d047c11 */ /* 0x001fc8000f8010ff */
[----:B------:R-:W-:-:S05]  /*0f20*/  LEA.HI.X R5, R13, UR5, R10, 0x2, P0 ;  /* 0x000000050d057c11 */ /* 0x000fca00080f140a */
[----:B------:R-:W2:Y:S02]  /*0f30*/  LDG.E R4, desc[UR36][R4.64+-0x4] ;  /* 0xfffffc2404047981 */ /* 0x000ea4000c1e1900 */
[----:B--2---:R-:W-:-:S13]  /*0f40*/  ISETP.NE.AND P0, PT, R4, RZ, PT ;  /* 0x000000ff0400720c */ /* 0x004fda0003f05270 */
[----:B------:R-:W-:Y:S05]  /*0f50*/  @P0 BRA `(.L_x_14) ;  /* 0x0000000400d40947 */ /* 0x000fea0003800000 */
[----:B------:R-:W0:Y:S01]  /*0f60*/  LDS R14, [R23+0x4] ;  /* 0x00000400170e7984 */ /* 0x000e220000000800 */
[----:B------:R-:W1:Y:S01]  /*0f70*/  LDC.64 R4, c[0x0][0x398] ;  /* 0x0000e600ff047b82 */ /* 0x000e620000000a00 */
[----:B------:R-:W-:Y:S02]  /*0f80*/  IABS R12, R18 ;  /* 0x00000012000c7213 */ /* 0x000fe40000000000 */
[----:B------:R-:W-:-:S05]  /*0f90*/  IABS R15, R22 ;  /* 0x00000016000f7213 */ /* 0x000fca0000000000 */
[----:B------:R-:W-:Y:S02]  /*0fa0*/  IMAD.IADD R12, R12, 0x1, R15 ;  /* 0x000000010c0c7824 */ /* 0x000fe400078e020f */
[----:B------:R-:W-:-:S03]  /*0fb0*/  IMAD R15, R10, 0x14, RZ ;  /* 0x000000140a0f7824 */ /* 0x000fc600078e02ff */
[----:B------:R-:W-:Y:S01]  /*0fc0*/  ISETP.NE.AND P0, PT, R12, 0x2, PT ;  /* 0x000000020c00780c */ /* 0x000fe20003f05270 */
[----:B-1----:R-:W-:-:S04]  /*0fd0*/  IMAD.WIDE.U32 R4, R13, 0x14, R4 ;  /* 0x000000140d047825 */ /* 0x002fc800078e0004 */
[----:B------:R-:W-:Y:S02]  /*0fe0*/  IMAD.IADD R5, R5, 0x1, R15 ;  /* 0x0000000105057824 */ /* 0x000fe400078e020f */
[----:B0-----:R-:W-:-:S06]  /*0ff0*/  VIADD R13, R14, 0x586 ;  /* 0x000005860e0d7836 */ /* 0x001fcc0000000000 */
[----:B------:R-:W-:-:S05]  /*1000*/  @P0 VIADD R13, R14, 0x3e8 ;  /* 0x000003e80e0d0836 */ /* 0x000fca0000000000 */
[----:B------:R-:W2:Y:S02]  /*1010*/  ATOMG.E.MIN.S32.STRONG.GPU PT, R10, desc[UR36][R4.64+-0x10], R13 ;  /* 0xfffff00d040a79a8 */ /* 0x000ea400089ef324 */
[----:B--2---:R-:W-:-:S13]  /*1020*/  ISETP.GE.AND P0, PT, R13, R10, PT ;  /* 0x0000000a0d00720c */ /* 0x004fda0003f06270 */
[----:B------:R-:W-:Y:S05]  /*1030*/  @P0 BRA `(.L_x_14) ;  /* 0x00000004009c0947 */ /* 0x000fea0003800000 */
[----:B------:R-:W0:Y:S01]  /*1040*/  LDC R15, c[0x0][0x390] ;  /* 0x0000e400ff0f7b82 */ /* 0x000e220000000800 */
[----:B------:R-:W-:Y:S01]  /*1050*/  IMAD.IADD R8, R11, 0x1, R8 ;  /* 0x000000010b087824 */ /* 0x000fe200078e0208 */
[----:B------:R1:W-:Y:S01]  /*1060*/  STG.E desc[UR36][R4.64+-0x4], R7 ;  /* 0xfffffc0704007986 */ /* 0x0003e2000c101924 */
[----:B------:R-:W-:Y:S03]  /*1070*/  BSSY.RECONVERGENT B1, `(.L_x_15) ;  /* 0x0000030000017945 */ /* 0x000fe60003800200 */
[----:B------:R-:W-:-:S05]  /*1080*/  IABS R11, R8 ;  /* 0x00000008000b7213 */ /* 0x000fca0000000000 */
[----:B------:R-:W-:-:S04]  /*1090*/  IMAD.HI.U32 R10, R9, R11, RZ ;  /* 0x0000000b090a7227 */ /* 0x000fc800078e00ff */
[----:B------:R-:W-:-:S04]  /*10a0*/  IMAD.MOV R12, RZ, RZ, -R10 ;  /* 0x000000ffff0c7224 */ /* 0x000fc800078e0a0a */
[----:B------:R-:W-:Y:S01]  /*10b0*/  IMAD R11, R0, R12, R11 ;  /* 0x0000000c000b7224 */ /* 0x000fe200078e020b */
[----:B0-----:R-:W-:-:S04]  /*10c0*/  IABS R21, R15 ;  /* 0x0000000f00157213 */ /* 0x001fc80000000000 */
[----:B------:R-:W-:Y:S01]  /*10d0*/  ISETP.GT.U32.AND P5, PT, R0, R11, PT ;  /* 0x0000000b0000720c */ /* 0x000fe20003fa4070 */
[----:B------:R-:W-:-:S05]  /*10e0*/  IMAD.HI.U32 R9, R9, R21, RZ ;  /* 0x0000001509097227 */ /* 0x000fca00078e00ff */
[----:B------:R-:W-:-:S05]  /*10f0*/  IADD3 R14, PT, PT, -R9, RZ, RZ ;  /* 0x000000ff090e7210 */ /* 0x000fca0007ffe1ff */
[----:B------:R-:W-:Y:S02]  /*1100*/  IMAD R21, R0, R14, R21 ;  /* 0x0000000e00157224 */ /* 0x000fe400078e0215 */
[----:B------:R-:W-:Y:S02]  /*1110*/  @!P5 IMAD.IADD R11, R11, 0x1, -R0 ;  /* 0x000000010b0bd824 */ /* 0x000fe400078e0a00 */
[----:B------:R-:W-:Y:S01]  /*1120*/  @!P5 VIADD R10, R10, 0x1 ;  /* 0x000000010a0ad836 */ /* 0x000fe20000000000 */
[----:B------:R-:W-:Y:S02]  /*1130*/  ISETP.GT.U32.AND P4, PT, R0, R21, PT ;  /* 0x000000150000720c */ /* 0x000fe40003f84070 */
[----:B------:R-:W-:Y:S02]  /*1140*/  ISETP.GE.U32.AND P3, PT, R11, R0, PT ;  /* 0x000000000b00720c */ /* 0x000fe40003f66070 */
[----:B------:R-:W-:-:S04]  /*1150*/  LOP3.LUT R11, R15, R6, RZ, 0x3c, !PT ;  /* 0x000000060f0b7212 */ /* 0x000fc800078e3cff */
[----:B------:R-:W-:-:S05]  /*1160*/  ISETP.GE.AND P5, PT, R11, RZ, PT ;  /* 0x000000ff0b00720c */ /* 0x000fca0003fa6270 */
[----:B------:R-:W-:Y:S02]  /*1170*/  @!P4 IMAD.IADD R21, R21, 0x1, -R0 ;  /* 0x000000011515c824 */ /* 0x000fe400078e0a00 */
[----:B------:R-:W-:Y:S02]  /*1180*/  @!P4 VIADD R9, R9, 0x1 ;  /* 0x000000010909c836 */ /* 0x000fe40000000000 */
[----:B------:R-:W-:Y:S01]  /*1190*/  @P3 VIADD R10, R10, 0x1 ;  /* 0x000000010a0a3836 */ /* 0x000fe20000000000 */
[----:B------:R-:W-:Y:S02]  /*11a0*/  ISETP.GE.U32.AND P2, PT, R21, R0, PT ;  /* 0x000000001500720c */ /* 0x000fe40003f46070 */
[----:B------:R-:W-:-:S04]  /*11b0*/  LOP3.LUT R0, R8, R6, RZ, 0x3c, !PT ;  /* 0x0000000608007212 */ /* 0x000fc800078e3cff */
[----:B------:R-:W-:Y:S02]  /*11c0*/  ISETP.GE.AND P0, PT, R0, RZ, PT ;  /* 0x000000ff0000720c */ /* 0x000fe40003f06270 */
[----:B------:R-:W-:-:S05]  /*11d0*/  LOP3.LUT R0, RZ, R6, RZ, 0x33, !PT ;  /* 0x00000006ff007212 */ /* 0x000fca00078e33ff */
[----:B------:R-:W-:-:S04]  /*11e0*/  @P2 VIADD R9, R9, 0x1 ;  /* 0x0000000109092836 */ /* 0x000fc80000000000 */
[----:B------:R-:W-:Y:S02]  /*11f0*/  @!P5 IMAD.MOV R9, RZ, RZ, -R9 ;  /* 0x000000ffff09d224 */ /* 0x000fe400078e0a09 */
[----:B------:R-:W-:-:S03]  /*1200*/  @!P0 IADD3 R10, PT, PT, -R10, RZ, RZ ;  /* 0x000000ff0a0a8210 */ /* 0x000fc60007ffe1ff */
[C---:B------:R-:W-:Y:S02]  /*1210*/  SEL R9, R0.reuse, R9, !P1 ;  /* 0x0000000900097207 */ /* 0x040fe40004800000 */
[----:B------:R-:W-:-:S03]  /*1220*/  SEL R10, R0, R10, !P1 ;  /* 0x0000000a000a7207 */ /* 0x000fc60004800000 */
[----:B------:R-:W-:Y:S02]  /*1230*/  IMAD R15, R9, R6, -R15 ;  /* 0x00000006090f7224 */ /* 0x000fe400078e0a0f */
[----:B------:R-:W-:Y:S02]  /*1240*/  IMAD.MOV R11, RZ, RZ, -R10 ;  /* 0x000000ffff0b7224 */ /* 0x000fe400078e0a0a */
[----:B------:R-:W-:Y:S02]  /*1250*/  IMAD.IADD R9, R10, 0x1, -R9 ;  /* 0x000000010a097824 */ /* 0x000fe400078e0a09 */
[----:B------:R-:W-:-:S04]  /*1260*/  IMAD R6, R6, R11, R8 ;  /* 0x0000000b06067224 */ /* 0x000fc800078e0208 */
[----:B------:R-:W-:-:S04]  /*1270*/  IMAD.IADD R15, R6, 0x1, R15 ;  /* 0x00000001060f7824 */ /* 0x000fc800078e020f */
[----:B------:R-:W-:-:S04]  /*1280*/  IMAD R0, R15, R15, RZ ;  /* 0x0000000f0f007224 */ /* 0x000fc800078e02ff */
[----:B------:R-:W-:-:S05]  /*1290*/  IMAD R0, R9, R9, R0 ;  /* 0x0000000909007224 */ /* 0x000fca00078e0200 */
[----:B------:R-:W-:-:S04]  /*12a0*/  I2FP.F32.U32 R9, R0 ;  /* 0x0000000000097245 */ /* 0x000fc80000201000 */
[----:B------:R1:W0:Y:S01]  /*12b0*/  MUFU.RSQ R6, R9 ;  /* 0x0000000900067308 */ /* 0x0002220000001400 */
[----:B------:R-:W-:-:S05]  /*12c0*/  VIADD R0, R9, 0xf3000000 ;  /* 0xf300000009007836 */ /* 0x000fca0000000000 */
[----:B------:R-:W-:-:S13]  /*12d0*/  ISETP.GT.U32.AND P0, PT, R0, 0x727fffff, PT ;  /* 0x727fffff0000780c */ /* 0x000fda0003f04070 */
[----:B01----:R-:W-:Y:S05]  /*12e0*/  @!P0 BRA `(.L_x_16) ;  /* 0x0000000000108947 */ /* 0x003fea0003800000 */
[----:B------:R-:W-:Y:S01]  /*12f0*/  IMAD.MOV.U32 R0, RZ, RZ, R9 ;  /* 0x000000ffff007224 */ /* 0x000fe200078e0009 */
[----:B------:R-:W-:-:S07]  /*1300*/  MOV R6, 0x1320 ;  /* 0x0000132000067802 */ /* 0x000fce0000000f00 */
[----:B------:R-:W-:Y:S05]  /*1310*/  CALL.REL.NOINC `($__internal_0_$__cuda_sm20_sqrt_rn_f32_slowpath) ;  /* 0x00000020007c7944 */ /* 0x000fea0003c00000 */
[----:B------:R-:W-:Y:S05]  /*1320*/  BRA `(.L_x_17) ;  /* 0x0000000000107947 */ /* 0x000fea0003800000 */
.L_x_16:
[----:B------:R-:W-:Y:S01]  /*1330*/  FMUL.FTZ R0, R9, R6 ;  /* 0x0000000609007220 */ /* 0x000fe20000410000 */
[----:B------:R-:W-:-:S03]  /*1340*/  FMUL.FTZ R6, R6, 0.5 ;  /* 0x3f00000006067820 */ /* 0x000fc60000410000 */
[----:B------:R-:W-:-:S04]  /*1350*/  FFMA R7, -R0, R0, R9 ;  /* 0x0000000000077223 */ /* 0x000fc80000000109 */
[----:B------:R-:W-:-:S07]  /*1360*/  FFMA R0, R7, R6, R0 ;  /* 0x0000000607007223 */ /* 0x000fce0000000000 */
.L_x_17:
[----:B------:R-:W-:Y:S05]  /*1370*/  BSYNC.RECONVERGENT B1 ;  /* 0x0000000000017941 */ /* 0x000fea0003800200 */
.L_x_15:
[----:B------:R-:W-:Y:S01]  /*1380*/  FMUL R0, R0, 1000 ;  /* 0x447a000000007820 */ /* 0x000fe20000400000 */
[----:B------:R-:W-:-:S05]  /*1390*/  UMOV UR4, 0xffffffff ;  /* 0xffffffff00047882 */ /* 0x000fca0000000000 */
[----:B------:R-:W0:Y:S02]  /*13a0*/  F2I.TRUNC.NTZ R0, R0 ;  /* 0x0000000000007305 */ /* 0x000e24000020f100 */
[----:B0-----:R-:W-:-:S05]  /*13b0*/  IADD3 R13, PT, PT, R13, R0, RZ ;  /* 0x000000000d0d7210 */ /* 0x001fca0007ffe0ff */
[----:B------:R0:W-:Y:S01]  /*13c0*/  STG.E desc[UR36][R4.64+-0x8], R13 ;  /* 0xfffff80d04007986 */ /* 0x0001e2000c101924 */
[----:B------:R-:W-:Y:S05]  /*13d0*/  BRA.DIV UR4, `(.L_x_18) ;  /* 0x0000001e044c7947 */ /* 0x000fea000b800000 */
[----:B------:R-:W-:-:S07]  /*13e0*/  VOTE.ANY R14, PT, PT ;  /* 0x00000000000e7806 */ /* 0x000fce00038e0100 */
.L_x_66:
[----:B------:R-:W0:Y:S01]  /*13f0*/  BREV R0, R14 ;  /* 0x0000000e00007301 */ /* 0x000e220000000000 */
[----:B------:R-:W-:Y:S07]  /*1400*/  BSSY.RECONVERGENT B1, `(.L_x_19) ;  /* 0x0000025000017945 */ /* 0x000fee0003800200 */
[----:B0-----:R-:W0:Y:S02]  /*1410*/  FLO.U32.SH R5, R0 ;  /* 0x0000000000057300 */ /* 0x001e2400000e0400 */
[----:B0-----:R-:W-:-:S13]  /*1420*/  ISETP.NE.AND P0, PT, R2, R5, PT ;  /* 0x000000050200720c */ /* 0x001fda0003f05270 */
[----:B------:R-:W-:Y:S05]  /*1430*/  @P0 BRA `(.L_x_20) ;  /* 0x0000000000840947 */ /* 0x000fea0003800000 */
[----:B------:R-:W-:Y:S01]  /*1440*/  VIADD R0, R13, 0xff283da0 ;  /* 0xff283da00d007836 */ /* 0x000fe20000000000 */
[----:B------:R-:W0:Y:S01]  /*1450*/  LDC.64 R4, c[0x0][0x3a8] ;  /* 0x0000ea00ff047b82 */ /* 0x000e220000000a00 */
[----:B------:R-:W1:Y:S02]  /*1460*/  POPC R11, R14 ;  /* 0x0000000e000b7309 */ /* 0x000e640000000000 */
[----:B------:R-:W-:-:S05]  /*1470*/  IMAD.HI R0, R0, 0x57619f1, RZ ;  /* 0x057619f100007827 */ /* 0x000fca00078e02ff */
[----:B------:R-:W-:-:S04]  /*1480*/  SHF.R.U32.HI R7, RZ, 0x1f, R0 ;  /* 0x0000001fff077819 */ /* 0x000fc80000011600 */
[----:B------:R-:W-:-:S04]  /*1490*/  LEA.HI.SX32 R7, R0, R7, 0x1b ;  /* 0x0000000700077211 */ /* 0x000fc800078fdaff */
[----:B------:R-:W-:-:S04]  /*14a0*/  VIMNMX R7, PT, PT, RZ, R7, !PT ;  /* 0x00000007ff077248 */ /* 0x000fc80007fe0100 */
[----:B------:R-:W-:-:S05]  /*14b0*/  VIMNMX R9, PT, PT, R7, 0xbb7, PT ;  /* 0x00000bb707097848 */ /* 0x000fca0003fe0100 */
[----:B0-----:R-:W-:-:S06]  /*14c0*/  IMAD.WIDE.U32 R4, R9, 0x4, R4 ;  /* 0x0000000409047825 */ /* 0x001fcc00078e0004 */
[----:B-1----:R0:W2:Y:S01]  /*14d0*/  ATOMG.E.ADD.STRONG.GPU PT, R4, desc[UR36][R4.64], R11 ;  /* 0x8000000b040479a8 */ /* 0x0020a200081ef124 */
[----:B------:R-:W1:Y:S01]  /*14e0*/  S2UR UR5, SR_CgaCtaId ;  /* 0x00000000000579c3 */ /* 0x000e620000008800 */
[----:B------:R-:W-:Y:S01]  /*14f0*/  IMAD.MOV.U32 R7, RZ, RZ, -0x1 ;  /* 0xffffffffff077424 */ /* 0x000fe200078e00ff */
[----:B------:R-:W-:Y:S01]  /*1500*/  UMOV UR4, 0x400 ;  /* 0x0000040000047882 */ /* 0x000fe20000000000 */
[----:B------:R-:W-:Y:S01]  /*1510*/  IMAD.SHL.U32 R10, R26, 0x4, RZ ;  /* 0x000000041a0a7824 */ /* 0x000fe200078e00ff */
[----:B------:R-:W-:Y:S02]  /*1520*/  UIADD3 UR4, UPT, UPT, UR4, 0x4, URZ ;  /* 0x0000000404047890 */ /* 0x000fe4000fffe0ff */
[----:B------:R-:W-:Y:S02]  /*1530*/  SHF.L.U32 R7, R7, R2, RZ ;  /* 0x0000000207077219 */ /* 0x000fe400000006ff */
[----:B------:R-:W-:Y:S02]  /*1540*/  LOP3.LUT R10, R10, 0xf80, RZ, 0xc0, !PT ;  /* 0x00000f800a0a7812 */ /* 0x000fe400078ec0ff */
[----:B------:R-:W-:-:S02]  /*1550*/  LOP3.LUT R0, R14, R7, RZ, 0x30, !PT ;  /* 0x000000070e007212 */ /* 0x000fc400078e30ff */
[----:B------:R-:W3:Y:S04]  /*1560*/  LDC.64 R6, c[0x0][0x3a0] ;  /* 0x0000e800ff067b82 */ /* 0x000ee80000000a00 */
[----:B------:R-:W4:Y:S01]  /*1570*/  POPC R0, R0 ;  /* 0x0000000000007309 */ /* 0x000f220000000000 */
[----:B-1----:R-:W-:-:S06]  /*1580*/  ULEA UR4, UR5, UR4, 0x18 ;  /* 0x0000000405047291 */ /* 0x002fcc000f8ec0ff */
[----:B0-----:R-:W-:Y:S01]  /*1590*/  VIADD R11, R10, UR4 ;  /* 0x000000040a0b7c36 */ /* 0x001fe20008000000 */
[----:B------:R-:W-:Y:S01]  /*15a0*/  SHF.R.U32.HI R10, RZ, 0x3, R9 ;  /* 0x00000003ff0a7819 */ /* 0x000fe20000011609 */
[----:B----4-:R-:W-:Y:S02]  /*15b0*/  IMAD R5, R9, 0x5dc, R0 ;  /* 0x000005dc09057824 */ /* 0x010fe400078e0200 */
[----:B------:R-:W-:Y:S01]  /*15c0*/  IMAD.MOV.U32 R0, RZ, RZ, 0x1 ;  /* 0x00000001ff007424 */ /* 0x000fe200078e00ff */
[----:B------:R-:W-:Y:S02]  /*15d0*/  IADD3 R11, PT, PT, R11, 0x2800, RZ ;  /* 0x000028000b0b7810 */ /* 0x000fe40007ffe0ff */
[----:B------:R-:W-:Y:S02]  /*15e0*/  LOP3.LUT R10, R10, 0x1fc, RZ, 0xc0, !PT ;  /* 0x000001fc0a0a7812 */ /* 0x000fe400078ec0ff */
[----:B------:R-:W-:-:S03]  /*15f0*/  SHF.L.W.U32 R9, R0, R9, RZ ;  /* 0x0000000900097219 */ /* 0x000fc60000000eff */
[----:B------:R-:W-:-:S05]  /*1600*/  IMAD.IADD R10, R11, 0x1, R10 ;  /* 0x000000010b0a7824 */ /* 0x000fca00078e020a */
[----:B------:R0:W-:Y:S01]  /*1610*/  ATOMS.OR RZ, [R10], R9 ;  /* 0x000000090aff738c */ /* 0x0001e20003000000 */
[----:B--2---:R-:W-:-:S04]  /*1620*/  IMAD.IADD R5, R4, 0x1, R5 ;  /* 0x0000000104057824 */ /* 0x004fc800078e0205 */
[----:B---3--:R-:W-:-:S05]  /*1630*/  IMAD.WIDE R6, R5, 0x4, R6 ;  /* 0x0000000405067825 */ /* 0x008fca00078e0206 */
[----:B------:R0:W-:Y:S02]  /*1640*/  STG.E desc[UR36][R6.64], R8 ;  /* 0x0000000806007986 */ /* 0x0001e4000c101924 */
.L_x_20:
[----:B------:R-:W-:Y:S05]  /*1650*/  BSYNC.RECONVERGENT B1 ;  /* 0x0000000000017941 */ /* 0x000fea0003800200 */
.L_x_19:
[----:B------:R-:W1:Y:S01]  /*1660*/  LDCU UR4, c[0x0][0x390] ;  /* 0x00007200ff0477ac */ /* 0x000e620008000800 */
[----:B------:R-:W-:Y:S01]  /*1670*/  IMAD.MOV.U32 R0, RZ, RZ, 0x1 ;  /* 0x00000001ff007424 */ /* 0x000fe200078e00ff */
[----:B-1----:R-:W-:-:S13]  /*1680*/  ISETP.NE.AND P0, PT, R8, UR4, PT ;  /* 0x0000000408007c0c */ /* 0x002fda000bf05270 */
[----:B------:R-:W1:Y:S02]  /*1690*/  @!P0 LDC.64 R4, c[0x0][0x3b8] ;  /* 0x0000ee00ff048b82 */ /* 0x000e640000000a00 */
[----:B-1----:R3:W-:Y:S02]  /*16a0*/  @!P0 STG.E.U8 desc[UR36][R4.64], R0 ;  /* 0x0000000004008986 */ /* 0x0027e4000c101124 */
.L_x_14:
[----:B------:R-:W-:Y:S05]  /*16b0*/  BSYNC B0 ;  /* 0x0000000000007941 */ /* 0x000fea0003800000 */
.L_x_13:
[----:B------:R-:W4:Y:S01]  /*16c0*/  S2UR UR5, SR_CgaCtaId ;  /* 0x00000000000579c3 */ /* 0x000f220000008800 */
[----:B------:R-:W-:-:S07]  /*16d0*/  UMOV UR4, 0x400 ;  /* 0x0000040000047882 */ /* 0x000fce0000000000 */
[----:B---3--:R-:W3:Y:S01]  /*16e0*/  LDC.64 R4, c[0x0][0x3a8] ;  /* 0x0000ea00ff047b82 */ /* 0x008ee20000000a00 */
[----:B----4-:R-:W-:-:S09]  /*16f0*/  ULEA UR4, UR5, UR4, 0x18 ;  /* 0x0000000405047291 */ /* 0x010fd2000f8ec0ff */
[----:B0-----:R-:W3:Y:S02]  /*1700*/  LDS R7, [UR4+0xa3cc] ;  /* 0x00a3cc04ff077984 */ /* 0x001ee40008000800 */
[----:B---3--:R-:W-:-:S06]  /*1710*/  IMAD.WIDE R4, R7, 0x4, R4 ;  /* 0x0000000407047825 */ /* 0x008fcc00078e0204 */
[----:B------:R-:W3:Y:S01]  /*1720*/  LDG.E R4, desc[UR36][R4.64] ;  /* 0x0000002404047981 */ /* 0x000ee2000c1e1900 */
[----:B------:R-:W-:Y:S01]  /*1730*/  UMOV UR4, 0xffffffff ;  /* 0xffffffff00047882 */ /* 0x000fe20000000000 */
[----:B---3--:R-:W-:Y:S02]  /*1740*/  ISETP.GE.U32.AND P0, PT, R3, R4, PT ;  /* 0x000000040300720c */ /* 0x008fe40003f06070 */
[----:B------:R-:W-:Y:S11]  /*1750*/  BRA.DIV UR4, `(.L_x_21) ;  /* 0x0000001a048c7947 */ /* 0x000ff6000b800000 */
[----:B------:R-:W-:Y:S06]  /*1760*/  BAR.SYNC.DEFER_BLOCKING 0x0 ;  /* 0x0000000000007b1d */ /* 0x000fec0000010000 */
.L_x_69:
[----:B------:R-:W-:Y:S04]  /*1770*/  BSSY B0, `(.L_x_22) ;  /* 0x00000af000007945 */ /* 0x000fe80003800000 */
[----:B------:R-:W-:Y:S05]  /*1780*/  @P0 BRA `(.L_x_23) ;  /* 0x0000000800b40947 */ /* 0x000fea0003800000 */
[----:B------:R-:W0:Y:S01]  /*1790*/  LDC R6, c[0x0][0x388] ;  /* 0x0000e200ff067b82 */ /* 0x000e220000000800 */
[----:B------:R-:W3:Y:S01]  /*17a0*/  LDS R7, [R23+0x14] ;  /* 0x0000140017077984 */ /* 0x000ee20000000800 */
[----:B------:R-:W-:Y:S01]  /*17b0*/  IMAD.MOV.U32 R8, RZ, RZ, RZ ;  /* 0x000000ffff087224 */ /* 0x000fe200078e00ff */
[----:B------:R-:W4:Y:S01]  /*17c0*/  LDCU UR4, c[0x0][0x38c] ;  /* 0x00007180ff0477ac */ /* 0x000f220008000800 */
[----:B0-----:R-:W-:-:S04]  /*17d0*/  IABS R0, R6 ;  /* 0x0000000600007213 */ /* 0x001fc80000000000 */
[----:B------:R-:W0:Y:S01]  /*17e0*/  I2F.RP R3, R0 ;  /* 0x0000000000037306 */ /* 0x000e220000209400 */
[----:B---3--:R-:W-:-:S07]  /*17f0*/  IABS R4, R7 ;  /* 0x0000000700047213 */ /* 0x008fce0000000000 */
[----:B0-----:R-:W2:Y:S02]  /*1800*/  MUFU.RCP R3, R3 ;  /* 0x0000000300037308 */ /* 0x001ea40000001000 */
[----:B--2---:R-:W-:-:S06]  /*1810*/  VIADD R9, R3, 0xffffffe ;  /* 0x0ffffffe03097836 */ /* 0x004fcc0000000000 */
[----:B------:R-:W0:Y:S02]  /*1820*/  F2I.FTZ.U32.TRUNC.NTZ R9, R9 ;  /* 0x0000000900097305 */ /* 0x000e24000021f000 */
[----:B0-----:R-:W-:-:S04]  /*1830*/  IMAD.MOV R5, RZ, RZ, -R9 ;  /* 0x000000ffff057224 */ /* 0x001fc800078e0a09 */
[----:B------:R-:W-:-:S04]  /*1840*/  IMAD R5, R5, R0, RZ ;  /* 0x0000000005057224 */ /* 0x000fc800078e02ff */
[----:B------:R-:W-:-:S04]  /*1850*/  IMAD.HI.U32 R8, R9, R5, R8 ;  /* 0x0000000509087227 */ /* 0x000fc800078e0008 */
[----:B------:R-:W-:-:S04]  /*1860*/  IMAD.MOV.U32 R5, RZ, RZ, R4 ;  /* 0x000000ffff057224 */ /* 0x000fc800078e0004 */
[----:B------:R-:W-:-:S05]  /*1870*/  IMAD.HI.U32 R3, R8, R5, RZ ;  /* 0x0000000508037227 */ /* 0x000fca00078e00ff */
[----:B------:R-:W-:-:S05]  /*1880*/  IADD3 R4, PT, PT, -R3, RZ, RZ ;  /* 0x000000ff03047210 */ /* 0x000fca0007ffe1ff */
[----:B------:R-:W-:Y:S01]  /*1890*/  IMAD R5, R0, R4, R5 ;  /* 0x0000000400057224 */ /* 0x000fe200078e0205 */
[----:B------:R-:W-:-:S04]  /*18a0*/  LOP3.LUT R4, R7, R6, RZ, 0x3c, !PT ;  /* 0x0000000607047212 */ /* 0x000fc800078e3cff */
[----:B------:R-:W-:Y:S02]  /*18b0*/  ISETP.GT.U32.AND P1, PT, R0, R5, PT ;  /* 0x000000050000720c */ /* 0x000fe40003f24070 */
[----:B------:R-:W-:Y:S02]  /*18c0*/  ISETP.GE.AND P2, PT, R4, RZ, PT ;  /* 0x000000ff0400720c */ /* 0x000fe40003f46270 */
[----:B------:R-:W-:-:S09]  /*18d0*/  LOP3.LUT R4, RZ, R6, RZ, 0x33, !PT ;  /* 0x00000006ff047212 */ /* 0x000fd200078e33ff */
[----:B------:R-:W-:Y:S02]  /*18e0*/  @!P1 IMAD.IADD R5, R5, 0x1, -R0 ;  /* 0x0000000105059824 */ /* 0x000fe400078e0a00 */
[----:B------:R-:W-:Y:S01]  /*18f0*/  @!P1 VIADD R3, R3, 0x1 ;  /* 0x0000000103039836 */ /* 0x000fe20000000000 */
[----:B------:R-:W-:Y:S02]  /*1900*/  ISETP.NE.AND P1, PT, R6, RZ, PT ;  /* 0x000000ff0600720c */ /* 0x000fe40003f25270 */
[----:B------:R-:W-:-:S13]  /*1910*/  ISETP.GE.U32.AND P0, PT, R5, R0, PT ;  /* 0x000000000500720c */ /* 0x000fda0003f06070 */
[----:B------:R-:W-:-:S04]  /*1920*/  @P0 VIADD R3, R3, 0x1 ;  /* 0x0000000103030836 */ /* 0x000fc80000000000 */
[----:B------:R-:W-:-:S05]  /*1930*/  @!P2 IMAD.MOV R3, RZ, RZ, -R3 ;  /* 0x000000ffff03a224 */ /* 0x000fca00078e0a03 */
[----:B------:R-:W-:-:S05]  /*1940*/  SEL R3, R4, R3, !P1 ;  /* 0x0000000304037207 */ /* 0x000fca0004800000 */
[--C-:B------:R-:W-:Y:S02]  /*1950*/  IMAD.MOV R4, RZ, RZ, -R3.reuse ;  /* 0x000000ffff047224 */ /* 0x100fe400078e0a03 */
[----:B------:R-:W-:Y:S02]  /*1960*/  IMAD.IADD R10, R22, 0x1, R3 ;  /* 0x00000001160a7824 */ /* 0x000fe400078e0203 */
[----:B------:R-:W-:-:S03]  /*1970*/  IMAD R11, R6, R4, R7 ;  /* 0x00000004060b7224 */ /* 0x000fc600078e0207 */
[----:B----4-:R-:W-:Y:S02]  /*1980*/  ISETP.GE.AND P0, PT, R10, UR4, PT ;  /* 0x000000040a007c0c */ /* 0x010fe4000bf06270 */
[----:B------:R-:W-:-:S04]  /*1990*/  IADD3 R3, PT, PT, R18, R11, RZ ;  /* 0x0000000b12037210 */ /* 0x000fc80007ffe0ff */
[----:B------:R-:W-:Y:S02]  /*19a0*/  ISETP.GE.OR P0, PT, R3, R6, P0 ;  /* 0x000000060300720c */ /* 0x000fe40000706670 */
[----:B------:R-:W-:-:S04]  /*19b0*/  LOP3.LUT R4, R10, R3, RZ, 0xfc, !PT ;  /* 0x000000030a047212 */ /* 0x000fc800078efcff */
[----:B------:R-:W-:-:S13]  /*19c0*/  ISETP.LT.OR P0, PT, R4, RZ, P0 ;  /* 0x000000ff0400720c */ /* 0x000fda0000701670 */
[----:B------:R-:W-:Y:S05]  /*19d0*/  @P0 BRA `(.L_x_23) ;  /* 0x0000000800200947 */ /* 0x000fea0003800000 */
[----:B------:R-:W-:Y:S01]  /*19e0*/  IMAD R4, R2, 0x56, RZ ;  /* 0x0000005602047824 */ /* 0x000fe200078e02ff */
[----:B------:R-:W0:Y:S01]  /*19f0*/  LDCU.64 UR4, c[0x0][0x380] ;  /* 0x00007000ff0477ac */ /* 0x000e220008000a00 */
[----:B------:R-:W-:-:S03]  /*1a00*/  IMAD R10, R10, R6, RZ ;  /* 0x000000060a0a7224 */ /* 0x000fc600078e02ff */
[----:B------:R-:W-:Y:S02]  /*1a10*/  SHF.R.U32.HI R4, RZ, 0x8, R4 ;  /* 0x00000008ff047819 */ /* 0x000fe40000011604 */
[----:B------:R-:W-:Y:S02]  /*1a20*/  SHF.R.S32.HI R9, RZ, 0x1f, R10 ;  /* 0x0000001fff097819 */ /* 0x000fe4000001140a */
[----:B------:R-:W-:-:S05]  /*1a30*/  PRMT R4, R4, 0x9910, RZ ;  /* 0x0000991004047816 */ /* 0x000fca00000000ff */
[----:B------:R-:W-:-:S04]  /*1a40*/  IMAD R4, R4, 0x3, RZ ;  /* 0x0000000304047824 */ /* 0x000fc800078e02ff */
[----:B------:R-:W-:-:S05]  /*1a50*/  IMAD.MOV R4, RZ, RZ, -R4 ;  /* 0x000000ffff047224 */ /* 0x000fca00078e0a04 */
[----:B------:R-:W-:Y:S02]  /*1a60*/  PRMT R5, R4, 0x7710, RZ ;  /* 0x0000771004057816 */ /* 0x000fe400000000ff */
[----:B------:R-:W-:-:S03]  /*1a70*/  SHF.R.S32.HI R4, RZ, 0x1f, R11 ;  /* 0x0000001fff047819 */ /* 0x000fc6000001140b */
[----:B------:R-:W-:-:S05]  /*1a80*/  IMAD.IADD R5, R2, 0x1, R5 ;  /* 0x0000000102057824 */ /* 0x000fca00078e0205 */
        /* <DEDUP_REMOVED lines=9> */
[----:B------:R-:W2:Y:S01]  /*1b20*/  LDC.64 R4, c[0x0][0x398] ;  /* 0x0000e600ff047b82 */ /* 0x000ea20000000a00 */
[----:B------:R-:W-:Y:S02]  /*1b30*/  IABS R12, R18 ;  /* 0x00000012000c7213 */ /* 0x000fe40000000000 */
[----:B-1----:R-:W-:-:S05]  /*1b40*/  IABS R13, R22 ;  /* 0x00000016000d7213 */ /* 0x002fca0000000000 */
[----:B------:R-:W-:-:S05]  /*1b50*/  IMAD.IADD R12, R12, 0x1, R13 ;  /* 0x000000010c0c7824 */ /* 0x000fca00078e020d */
[----:B------:R-:W-:Y:S01]  /*1b60*/  ISETP.NE.AND P0, PT, R12, 0x2, PT ;  /* 0x000000020c00780c */ /* 0x000fe20003f05270 */
[----:B--2---:R-:W-:-:S04]  /*1b70*/  IMAD.WIDE.U32 R4, R11, 0x14, R4 ;  /* 0x000000140b047825 */ /* 0x004fc800078e0004 */
[----:B------:R-:W-:-:S04]  /*1b80*/  IMAD R11, R9, 0x14, RZ ;  /* 0x00000014090b7824 */ /* 0x000fc800078e02ff */
[----:B------:R-:W-:Y:S02]  /*1b90*/  IMAD.IADD R5, R5, 0x1, R11 ;  /* 0x0000000105057824 */ /* 0x000fe400078e020b */
[C---:B0-----:R-:W-:Y:S02]  /*1ba0*/  VIADD R9, R14.reuse, 0x586 ;  /* 0x000005860e097836 */ /* 0x041fe40000000000 */
[----:B------:R-:W-:-:S05]  /*1bb0*/  @P0 VIADD R9, R14, 0x3e8 ;  /* 0x000003e80e090836 */ /* 0x000fca0000000000 */
[----:B------:R-:W2:Y:S02]  /*1bc0*/  ATOMG.E.MIN.S32.STRONG.GPU PT, R12, desc[UR36][R4.64+-0x10], R9 ;  /* 0xfffff009040c79a8 */ /* 0x000ea400089ef324 */
[----:B--2---:R-:W-:-:S13]  /*1bd0*/  ISETP.GE.AND P0, PT, R9, R12, PT ;  /* 0x0000000c0900720c */ /* 0x004fda0003f06270 */
[----:B------:R-:W-:Y:S05]  /*1be0*/  @P0 BRA `(.L_x_23) ;  /* 0x00000004009c0947 */ /* 0x000fea0003800000 */
[----:B------:R-:W0:Y:S01]  /*1bf0*/  LDC R11, c[0x0][0x390] ;  /* 0x0000e400ff0b7b82 */ /* 0x000e220000000800 */
[----:B------:R-:W-:Y:S01]  /*1c00*/  IADD3 R3, PT, PT, R3, R10, RZ ;  /* 0x0000000a03037210 */ /* 0x000fe20007ffe0ff */
[----:B------:R1:W-:Y:S01]  /*1c10*/  STG.E desc[UR36][R4.64+-0x4], R7 ;  /* 0xfffffc0704007986 */ /* 0x0003e2000c101924 */
[----:B------:R-:W-:Y:S02]  /*1c20*/  BSSY.RECONVERGENT B1, `(.L_x_24) ;  /* 0x0000030000017945 */ /* 0x000fe40003800200 */
[----:B------:R-:W-:-:S05]  /*1c30*/  IABS R13, R3 ;  /* 0x00000003000d7213 */ /* 0x000fca0000000000 */
[----:B------:R-:W-:-:S04]  /*1c40*/  IMAD.HI.U32 R10, R8, R13, RZ ;  /* 0x0000000d080a7227 */ /* 0x000fc800078e00ff */
[----:B------:R-:W-:-:S04]  /*1c50*/  IMAD.MOV R12, RZ, RZ, -R10 ;  /* 0x000000ffff0c7224 */ /* 0x000fc800078e0a0a */
[----:B------:R-:W-:-:S05]  /*1c60*/  IMAD R13, R0, R12, R13 ;  /* 0x0000000c000d7224 */ /* 0x000fca00078e020d */
[----:B------:R-:W-:Y:S02]  /*1c70*/  ISETP.GT.U32.AND P5, PT, R0, R13, PT ;  /* 0x0000000d0000720c */ /* 0x000fe40003fa4070 */
[----:B0-----:R-:W-:Y:S02]  /*1c80*/  IABS R15, R11 ;  /* 0x0000000b000f7213 */ /* 0x001fe40000000000 */
[----:B------:R-:W-:-:S03]  /*1c90*/  LOP3.LUT R12, R11, R6, RZ, 0x3c, !PT ;  /* 0x000000060b0c7212 */ /* 0x000fc600078e3cff */
[----:B------:R-:W-:-:S04]  /*1ca0*/  IMAD.HI.U32 R8, R8, R15, RZ ;  /* 0x0000000f08087227 */ /* 0x000fc800078e00ff */
[----:B------:R-:W-:Y:S02]  /*1cb0*/  IMAD.MOV R14, RZ, RZ, -R8 ;  /* 0x000000ffff0e7224 */ /* 0x000fe400078e0a08 */
[----:B------:R-:W-:Y:S02]  /*1cc0*/  @!P5 IMAD.IADD R13, R13, 0x1, -R0 ;  /* 0x000000010d0dd824 */ /* 0x000fe400078e0a00 */
[----:B------:R-:W-:Y:S02]  /*1cd0*/  IMAD R15, R0, R14, R15 ;  /* 0x0000000e000f7224 */ /* 0x000fe400078e020f */
[----:B------:R-:W-:Y:S01]  /*1ce0*/  @!P5 VIADD R10, R10, 0x1 ;  /* 0x000000010a0ad836 */ /* 0x000fe20000000000 */
[----:B------:R-:W-:Y:S02]  /*1cf0*/  ISETP.GE.U32.AND P3, PT, R13, R0, PT ;  /* 0x000000000d00720c */ /* 0x000fe40003f66070 */
[----:B------:R-:W-:Y:S02]  /*1d00*/  ISETP.GT.U32.AND P4, PT, R0, R15, PT ;  /* 0x0000000f0000720c */ /* 0x000fe40003f84070 */
[----:B------:R-:W-:-:S09]  /*1d10*/  ISETP.GE.AND P5, PT, R12, RZ, PT ;  /* 0x000000ff0c00720c */ /* 0x000fd20003fa6270 */
[----:B------:R-:W-:Y:S02]  /*1d20*/  @P3 IADD3 R10, PT, PT, R10, 0x1, RZ ;  /* 0x000000010a0a3810 */ /* 0x000fe40007ffe0ff */
[----:B------:R-:W-:Y:S02]  /*1d30*/  @!P4 IMAD.IADD R15, R15, 0x1, -R0 ;  /* 0x000000010f0fc824 */ /* 0x000fe400078e0a00 */
[----:B------:R-:W-:-:S03]  /*1d40*/  @!P4 VIADD R8, R8, 0x1 ;  /* 0x000000010808c836 */ /* 0x000fc60000000000 */
[----:B------:R-:W-:Y:S02]  /*1d50*/  ISETP.GE.U32.AND P2, PT, R15, R0, PT ;  /* 0x000000000f00720c */ /* 0x000fe40003f46070 */
[-C--:B------:R-:W-:Y:S02]  /*1d60*/  LOP3.LUT R0, R3, R6.reuse, RZ, 0x3c, !PT ;  /* 0x0000000603007212 */ /* 0x080fe400078e3cff */
[----:B------:R-:W-:Y:S02]  /*1d70*/  LOP3.LUT R15, RZ, R6, RZ, 0x33, !PT ;  /* 0x00000006ff0f7212 */ /* 0x000fe400078e33ff */
[----:B------:R-:W-:-:S07]  /*1d80*/  ISETP.GE.AND P0, PT, R0, RZ, PT ;  /* 0x000000ff0000720c */ /* 0x000fce0003f06270 */
[----:B------:R-:W-:-:S04]  /*1d90*/  @P2 VIADD R8, R8, 0x1 ;  /* 0x0000000108082836 */ /* 0x000fc80000000000 */
[----:B------:R-:W-:Y:S02]  /*1da0*/  @!P5 IMAD.MOV R8, RZ, RZ, -R8 ;  /* 0x000000ffff08d224 */ /* 0x000fe400078e0a08 */
[----:B------:R-:W-:-:S03]  /*1db0*/  @!P0 IMAD.MOV R10, RZ, RZ, -R10 ;  /* 0x000000ffff0a8224 */ /* 0x000fc600078e0a0a */
        /* <DEDUP_REMOVED lines=10> */
[----:B------:R-:W-:Y:S01]  /*1e60*/  IADD3 R0, PT, PT, R11, -0xd000000, RZ ;  /* 0xf30000000b007810 */ /* 0x000fe20007ffe0ff */
[----:B------:R1:W0:Y:S03]  /*1e70*/  MUFU.RSQ R6, R11 ;  /* 0x0000000b00067308 */ /* 0x0002260000001400 */
[----:B------:R-:W-:-:S13]  /*1e80*/  ISETP.GT.U32.AND P0, PT, R0, 0x727fffff, PT ;  /* 0x727fffff0000780c */ /* 0x000fda0003f04070 */
[----:B-1----:R-:W-:Y:S05]  /*1e90*/  @!P0 BRA `(.L_x_25) ;  /* 0x0000000000108947 */ /* 0x002fea0003800000 */
[----:B------:R-:W-:Y:S01]  /*1ea0*/  IMAD.MOV.U32 R0, RZ, RZ, R11 ;  /* 0x000000ffff007224 */ /* 0x000fe200078e000b */
[----:B0-----:R-:W-:-:S07]  /*1eb0*/  MOV R6, 0x1ed0 ;  /* 0x00001ed000067802 */ /* 0x001fce0000000f00 */
[----:B------:R-:W-:Y:S05]  /*1ec0*/  CALL.REL.NOINC `($__internal_0_$__cuda_sm20_sqrt_rn_f32_slowpath) ;  /* 0x0000001400907944 */ /* 0x000fea0003c00000 */
[----:B------:R-:W-:Y:S05]  /*1ed0*/  BRA `(.L_x_26) ;  /* 0x0000000000107947 */ /* 0x000fea0003800000 */
.L_x_25:
[----:B0-----:R-:W-:Y:S01]  /*1ee0*/  FMUL.FTZ R0, R11, R6 ;  /* 0x000000060b007220 */ /* 0x001fe20000410000 */
[----:B------:R-:W-:-:S03]  /*1ef0*/  FMUL.FTZ R6, R6, 0.5 ;  /* 0x3f00000006067820 */ /* 0x000fc60000410000 */
[----:B------:R-:W-:-:S04]  /*1f00*/  FFMA R7, -R0, R0, R11 ;  /* 0x0000000000077223 */ /* 0x000fc8000000010b */
[----:B------:R-:W-:-:S07]  /*1f10*/  FFMA R0, R7, R6, R0 ;  /* 0x0000000607007223 */ /* 0x000fce0000000000 */
.L_x_26:
[----:B------:R-:W-:Y:S05]  /*1f20*/  BSYNC.RECONVERGENT B1 ;  /* 0x0000000000017941 */ /* 0x000fea0003800200 */
.L_x_24:
[----:B------:R-:W-:Y:S01]  /*1f30*/  FMUL R0, R0, 1000 ;  /* 0x447a000000007820 */ /* 0x000fe20000400000 */
[----:B------:R-:W-:-:S05]  /*1f40*/  UMOV UR4, 0xffffffff ;  /* 0xffffffff00047882 */ /* 0x000fca0000000000 */
[----:B------:R-:W0:Y:S02]  /*1f50*/  F2I.TRUNC.NTZ R0, R0 ;  /* 0x0000000000007305 */ /* 0x000e24000020f100 */
[----:B0-----:R-:W-:-:S05]  /*1f60*/  IMAD.IADD R9, R9, 0x1, R0 ;  /* 0x0000000109097824 */ /* 0x001fca00078e0200 */
[----:B------:R0:W-:Y:S01]  /*1f70*/  STG.E desc[UR36][R4.64+-0x8], R9 ;  /* 0xfffff80904007986 */ /* 0x0001e2000c101924 */
[----:B------:R-:W-:Y:S05]  /*1f80*/  BRA.DIV UR4, `(.L_x_27) ;  /* 0x0000001204b07947 */ /* 0x000fea000b800000 */
[----:B------:R-:W-:-:S07]  /*1f90*/  VOTE.ANY R14, PT, PT ;  /* 0x00000000000e7806 */ /* 0x000fce00038e0100 */
.L_x_72:
        /* <DEDUP_REMOVED lines=24> */
[----:B------:R-:W0:Y:S01]  /*2120*/  POPC R0, R0 ;  /* 0x0000000000007309 */ /* 0x000e220000000000 */
[----:B-1----:R-:W-:-:S06]  /*2130*/  ULEA UR4, UR5, UR4, 0x18 ;  /* 0x0000000405047291 */ /* 0x002fcc000f8ec0ff */
[----:B------:R-:W-:Y:S01]  /*2140*/  VIADD R10, R8, UR4 ;  /* 0x00000004080a7c36 */ /* 0x000fe20008000000 */
[----:B------:R-:W-:Y:S01]  /*2150*/  SHF.R.U32.HI R8, RZ, 0x3, R9 ;  /* 0x00000003ff087819 */ /* 0x000fe20000011609 */
[----:B0-----:R-:W-:Y:S02]  /*2160*/  IMAD R5, R9, 0x5dc, R0 ;  /* 0x000005dc09057824 */ /* 0x001fe400078e0200 */
[----:B------:R-:W-:Y:S01]  /*2170*/  IMAD.MOV.U32 R0, RZ, RZ, 0x1 ;  /* 0x00000001ff007424 */ /* 0x000fe200078e00ff */
[----:B------:R-:W-:Y:S01]  /*2180*/  LOP3.LUT R8, R8, 0x1fc, RZ, 0xc0, !PT ;  /* 0x000001fc08087812 */ /* 0x000fe200078ec0ff */
[----:B------:R-:W-:-:S03]  /*2190*/  VIADD R11, R10, 0x2800 ;  /* 0x000028000a0b7836 */ /* 0x000fc60000000000 */
[----:B------:R-:W-:Y:S01]  /*21a0*/  SHF.L.W.U32 R9, R0, R9, RZ ;  /* 0x0000000900097219 */ /* 0x000fe20000000eff */
[----:B------:R-:W-:-:S05]  /*21b0*/  IMAD.IADD R8, R11, 0x1, R8 ;  /* 0x000000010b087824 */ /* 0x000fca00078e0208 */
[----:B------:R0:W-:Y:S01]  /*21c0*/  ATOMS.OR RZ, [R8], R9 ;  /* 0x0000000908ff738c */ /* 0x0001e20003000000 */
[----:B--2---:R-:W-:-:S05]  /*21d0*/  IADD3 R5, PT, PT, R4, R5, RZ ;  /* 0x0000000504057210 */ /* 0x004fca0007ffe0ff */
[----:B---3--:R-:W-:-:S05]  /*21e0*/  IMAD.WIDE R6, R5, 0x4, R6 ;  /* 0x0000000405067825 */ /* 0x008fca00078e0206 */
[----:B------:R0:W-:Y:S02]  /*21f0*/  STG.E desc[UR36][R6.64], R3 ;  /* 0x0000000306007986 */ /* 0x0001e4000c101924 */
.L_x_29:
[----:B------:R-:W-:Y:S05]  /*2200*/  BSYNC.RECONVERGENT B1 ;  /* 0x0000000000017941 */ /* 0x000fea0003800200 */
.L_x_28:
[----:B------:R-:W1:Y:S01]  /*2210*/  LDCU UR4, c[0x0][0x390] ;  /* 0x00007200ff0477ac */ /* 0x000e620008000800 */
[----:B------:R-:W-:Y:S01]  /*2220*/  IMAD.MOV.U32 R0, RZ, RZ, 0x1 ;  /* 0x00000001ff007424 */ /* 0x000fe200078e00ff */
[----:B-1----:R-:W-:-:S13]  /*2230*/  ISETP.NE.AND P0, PT, R3, UR4, PT ;  /* 0x0000000403007c0c */ /* 0x002fda000bf05270 */
[----:B------:R-:W1:Y:S02]  /*2240*/  @!P0 LDC.64 R4, c[0x0][0x3b8] ;  /* 0x0000ee00ff048b82 */ /* 0x000e640000000a00 */
[----:B-1----:R3:W-:Y:S02]  /*2250*/  @!P0 STG.E.U8 desc[UR36][R4.64], R0 ;  /* 0x0000000004008986 */ /* 0x0027e4000c101124 */
.L_x_23:
[----:B------:R-:W-:Y:S05]  /*2260*/  BSYNC B0 ;  /* 0x0000000000007941 */ /* 0x000fea0003800000 */
.L_x_22:
[----:B------:R-:W-:Y:S01]  /*2270*/  UMOV UR4, 0xffffffff ;  /* 0xffffffff00047882 */ /* 0x000fe20000000000 */
[----:B------:R-:W-:Y:S02]  /*2280*/  ISETP.GE.U32.AND P0, PT, R26, 0x100, PT ;  /* 0x000001001a00780c */ /* 0x000fe40003f06070 */
[----:B------:R-:W-:Y:S11]  /*2290*/  BRA.DIV UR4, `(.L_x_30) ;  /* 0x00000012040c7947 */ /* 0x000ff6000b800000 */
[----:B------:R-:W-:Y:S06]  /*22a0*/  BAR.SYNC.DEFER_BLOCKING 0x0 ;  /* 0x0000000000007b1d */ /* 0x000fec0000010000 */
.L_x_75:
[----:B------:R-:W-:Y:S04]  /*22b0*/  BSSY.RECONVERGENT B0, `(.L_x_31) ;  /* 0x0000092000007945 */ /* 0x000fe80003800200 */
[----:B------:R-:W-:Y:S05]  /*22c0*/  @P0 BRA `(.L_x_32) ;  /* 0x0000000800400947 */ /* 0x000fea0003800000 */
[----:B0-----:R-:W-:Y:S01]  /*22d0*/  LOP3.LUT R6, R24, 0x3, RZ, 0xc0, !PT ;  /* 0x0000000318067812 */ /* 0x001fe200078ec0ff */
[----:B------:R-:W-:Y:S01]  /*22e0*/  BSSY.RECONVERGENT B1, `(.L_x_33) ;  /* 0x0000040000017945 */ /* 0x000fe20003800200 */
[----:B------:R-:W-:Y:S02]  /*22f0*/  IMAD.MOV.U32 R12, RZ, RZ, R26 ;  /* 0x000000ffff0c7224 */ /* 0x000fe400078e001a */
[----:B------:R-:W-:-:S13]  /*2300*/  ISETP.NE.AND P0, PT, R6, 0x3, PT ;  /* 0x000000030600780c */ /* 0x000fda0003f05270 */
[----:B------:R-:W-:Y:S05]  /*2310*/  @!P0 BRA `(.L_x_34) ;  /* 0x0000000000f08947 */ /* 0x000fea0003800000 */
[----:B------:R-:W0:Y:S01]  /*2320*/  S2UR UR5, SR_CgaCtaId ;  /* 0x00000000000579c3 */ /* 0x000e220000008800 */
[----:B------:R-:W-:Y:S01]  /*2330*/  UMOV UR4, 0x400 ;  /* 0x0000040000047882 */ /* 0x000fe20000000000 */
[----:B---3--:R-:W-:Y:S01]  /*2340*/  IMAD.SHL.U32 R0, R26, 0x4, RZ ;  /* 0x000000041a007824 */ /* 0x008fe200078e00ff */
[----:B------:R-:W-:Y:S01]  /*2350*/  UIADD3 UR4, UPT, UPT, UR4, 0x4, URZ ;  /* 0x0000000404047890 */ /* 0x000fe2000fffe0ff */
[----:B------:R-:W-:Y:S01]  /*2360*/  BSSY.RECONVERGENT B2, `(.L_x_35) ;  /* 0x000000e000027945 */ /* 0x000fe20003800200 */
[----:B------:R-:W-:Y:S02]  /*2370*/  ISETP.NE.AND P1, PT, R6, RZ, PT ;  /* 0x000000ff0600720c */ /* 0x000fe40003f25270 */
[----:B------:R-:W-:Y:S01]  /*2380*/  LOP3.LUT R0, R0, 0xf80, RZ, 0xc0, !PT ;  /* 0x00000f8000007812 */ /* 0x000fe200078ec0ff */
[----:B0-----:R-:W-:-:S06]  /*2390*/  ULEA UR4, UR5, UR4, 0x18 ;  /* 0x0000000405047291 */ /* 0x001fcc000f8ec0ff */
[----:B------:R-:W-:-:S05]  /*23a0*/  IADD3 R3, PT, PT, R0, UR4, RZ ;  /* 0x0000000400037c10 */ /* 0x000fca000fffe0ff */
[----:B------:R-:W-:-:S06]  /*23b0*/  IMAD R0, R2, 0x4, R3 ;  /* 0x0000000402007824 */ /* 0x000fcc00078e0203 */
[----:B------:R-:W0:Y:S02]  /*23c0*/  LDS R0, [R0+0x2800] ;  /* 0x0028000000007984 */ /* 0x000e240000000800 */
[----:B0-----:R-:W-:-:S13]  /*23d0*/  ISETP.NE.AND P0, PT, R0, RZ, PT ;  /* 0x000000ff0000720c */ /* 0x001fda0003f05270 */
[----:B------:R-:W-:Y:S05]  /*23e0*/  @!P0 BRA `(.L_x_36) ;  /* 0x0000000000148947 */ /* 0x000fea0003800000 */
[----:B------:R-:W0:Y:S01]  /*23f0*/  LDC.64 R4, c[0x0][0x3b0] ;  /* 0x0000ec00ff047b82 */ /* 0x000e220000000a00 */
[----:B------:R-:W-:Y:S02]  /*2400*/  IMAD.MOV.U32 R3, RZ, RZ, RZ ;  /* 0x000000ffff037224 */ /* 0x000fe400078e00ff */
[----:B0-----:R-:W-:-:S04]  /*2410*/  IMAD.WIDE.U32 R4, R2, 0x8, R4 ;  /* 0x0000000802047825 */ /* 0x001fc800078e0004 */
[----:B------:R-:W-:-:S05]  /*2420*/  IMAD.MOV.U32 R2, RZ, RZ, R0 ;  /* 0x000000ffff027224 */ /* 0x000fca00078e0000 */
[----:B------:R0:W-:Y:S02]  /*2430*/  REDG.E.OR.64.STRONG.GPU desc[UR36][R4.64], R2 ;  /* 0x000000020400798e */ /* 0x0001e4000f12e524 */
.L_x_36:
[----:B------:R-:W-:Y:S05]  /*2440*/  BSYNC.RECONVERGENT B2 ;  /* 0x0000000000027941 */ /* 0x000fea0003800200 */
.L_x_35:
[----:B------:R-:W-:Y:S01]  /*2450*/  IMAD.IADD R12, R25, 0x1, R26 ;  /* 0x00000001190c7824 */ /* 0x000fe200078e021a */
[----:B------:R-:W-:Y:S06]  /*2460*/  @!P1 BRA `(.L_x_34) ;  /* 0x00000000009c9947 */ /* 0x000fec0003800000 */
[----:B0-----:R-:W0:Y:S01]  /*2470*/  S2R R5, SR_CgaCtaId ;  /* 0x0000000000057919 */ /* 0x001e220000008800 */
[----:B------:R-:W-:Y:S01]  /*2480*/  MOV R2, 0x400 ;  /* 0x0000040000027802 */ /* 0x000fe20000000f00 */
[----:B------:R-:W-:Y:S01]  /*2490*/  IMAD.SHL.U32 R0, R12, 0x4, RZ ;  /* 0x000000040c007824 */ /* 0x000fe200078e00ff */
[----:B------:R-:W-:Y:S01]  /*24a0*/  BSSY.RECONVERGENT B2, `(.L_x_37) ;  /* 0x0000012000027945 */ /* 0x000fe20003800200 */
[----:B------:R-:W-:Y:S02]  /*24b0*/  ISETP.NE.AND P1, PT, R6, 0x1, PT ;  /* 0x000000010600780c */ /* 0x000fe40003f25270 */
[----:B------:R-:W-:Y:S01]  /*24c0*/  VIADD R4, R2, 0x4 ;  /* 0x0000000402047836 */ /* 0x000fe20000000000 */
[C---:B------:R-:W-:Y:S02]  /*24d0*/  LOP3.LUT R2, R0.reuse, 0xffffff80, RZ, 0xc0, !PT ;  /* 0xffffff8000027812 */ /* 0x040fe400078ec0ff */
[----:B------:R-:W-:Y:S02]  /*24e0*/  LOP3.LUT R3, R0, 0x7c, RZ, 0xc0, !PT ;  /* 0x0000007c00037812 */ /* 0x000fe400078ec0ff */
[----:B------:R-:W-:-:S02]  /*24f0*/  IADD3 R6, PT, PT, R25, R12, RZ ;  /* 0x0000000c19067210 */ /* 0x000fc40007ffe0ff */
[----:B0-----:R-:W-:-:S04]  /*2500*/  LEA R7, R5, R4, 0x18 ;  /* 0x0000000405077211 */ /* 0x001fc800078ec0ff */
[----:B------:R-:W-:-:S06]  /*2510*/  IADD3 R2, PT, PT, R3, R7, R2 ;  /* 0x0000000703027210 */ /* 0x000fcc0007ffe002 */
[----:B------:R-:W0:Y:S02]  /*2520*/  LDS R2, [R2+0x2800] ;  /* 0x0028000002027984 */ /* 0x000e240000000800 */
[----:B0-----:R-:W-:-:S13]  /*2530*/  ISETP.NE.AND P0, PT, R2, RZ, PT ;  /* 0x000000ff0200720c */ /* 0x001fda0003f05270 */
[----:B------:R-:W-:Y:S05]  /*2540*/  @!P0 BRA `(.L_x_38) ;  /* 0x00000000001c8947 */ /* 0x000fea0003800000 */
[----:B------:R-:W0:Y:S01]  /*2550*/  LDCU.64 UR4, c[0x0][0x3b0] ;  /* 0x00007600ff0477ac */ /* 0x000e220008000a00 */
[----:B------:R-:W-:Y:S02]  /*2560*/  IMAD.SHL.U32 R0, R12, 0x8, RZ ;  /* 0x000000080c007824 */ /* 0x000fe400078e00ff */
[----:B------:R-:W-:-:S03]  /*2570*/  IMAD.MOV.U32 R3, RZ, RZ, RZ ;  /* 0x000000ffff037224 */ /* 0x000fc600078e00ff */
[----:B------:R-:W-:-:S04]  /*2580*/  LOP3.LUT R0, R0, 0xf8, RZ, 0xc0, !PT ;  /* 0x000000f800007812 */ /* 0x000fc800078ec0ff */
[----:B0-----:R-:W-:-:S05]  /*2590*/  IADD3 R4, P0, PT, R0, UR4, RZ ;  /* 0x0000000400047c10 */ /* 0x001fca000ff1e0ff */
[----:B------:R-:W-:-:S05]  /*25a0*/  IMAD.X R5, RZ, RZ, UR5, P0 ;  /* 0x00000005ff057e24 */ /* 0x000fca00080e06ff */
[----:B------:R0:W-:Y:S03]  /*25b0*/  REDG.E.OR.64.STRONG.GPU desc[UR36][R4.64], R2 ;  /* 0x000000020400798e */ /* 0x0001e6000f12e524 */
.L_x_38:
[----:B------:R-:W-:Y:S05]  /*25c0*/  BSYNC.RECONVERGENT B2 ;  /* 0x0000000000027941 */ /* 0x000fea0003800200 */
.L_x_37:
[----:B------:R-:W-:Y:S01]  /*25d0*/  IMAD.MOV.U32 R12, RZ, RZ, R6 ;  /* 0x000000ffff0c7224 */ /* 0x000fe200078e0006 */
[----:B------:R-:W-:Y:S06]  /*25e0*/  @!P1 BRA `(.L_x_34) ;  /* 0x00000000003c9947 */ /* 0x000fec0003800000 */
[----:B------:R-:W-:Y:S02]  /*25f0*/  IMAD.SHL.U32 R0, R6, 0x4, RZ ;  /* 0x0000000406007824 */ /* 0x000fe400078e00ff */
[----:B------:R-:W-:-:S03]  /*2600*/  IMAD.IADD R12, R25, 0x1, R6 ;  /* 0x00000001190c7824 */ /* 0x000fc600078e0206 */
[C---:B0-----:R-:W-:Y:S02]  /*2610*/  LOP3.LUT R2, R0.reuse, 0xffffff80, RZ, 0xc0, !PT ;  /* 0xffffff8000027812 */ /* 0x041fe400078ec0ff */
[----:B------:R-:W-:-:S04]  /*2620*/  LOP3.LUT R3, R0, 0x7c, RZ, 0xc0, !PT ;  /* 0x0000007c00037812 */ /* 0x000fc800078ec0ff */
[----:B------:R-:W-:-:S06]  /*2630*/  IADD3 R2, PT, PT, R3, R7, R2 ;  /* 0x0000000703027210 */ /* 0x000fcc0007ffe002 */
[----:B------:R-:W0:Y:S02]  /*2640*/  LDS R2, [R2+0x2800] ;  /* 0x0028000002027984 */ /* 0x000e240000000800 */
[----:B0-----:R-:W-:-:S13]  /*2650*/  ISETP.NE.AND P0, PT, R2, RZ, PT ;  /* 0x000000ff0200720c */ /* 0x001fda0003f05270 */
[----:B------:R-:W-:Y:S05]  /*2660*/  @!P0 BRA `(.L_x_34) ;  /* 0x00000000001c8947 */ /* 0x000fea0003800000 */
[----:B------:R-:W0:Y:S01]  /*2670*/  LDCU.64 UR4, c[0x0][0x3b0] ;  /* 0x00007600ff0477ac */ /* 0x000e220008000a00 */
[----:B------:R-:W-:Y:S01]  /*2680*/  SHF.L.U32 R0, R6, 0x3, RZ ;  /* 0x0000000306007819 */ /* 0x000fe200000006ff */
[----:B------:R-:W-:-:S03]  /*2690*/  IMAD.MOV.U32 R3, RZ, RZ, RZ ;  /* 0x000000ffff037224 */ /* 0x000fc600078e00ff */
[----:B------:R-:W-:-:S04]  /*26a0*/  LOP3.LUT R0, R0, 0xf8, RZ, 0xc0, !PT ;  /* 0x000000f800007812 */ /* 0x000fc800078ec0ff */
[----:B0-----:R-:W-:-:S05]  /*26b0*/  IADD3 R4, P0, PT, R0, UR4, RZ ;  /* 0x0000000400047c10 */ /* 0x001fca000ff1e0ff */
[----:B------:R-:W-:-:S05]  /*26c0*/  IMAD.X R5, RZ, RZ, UR5, P0 ;  /* 0x00000005ff057e24 */ /* 0x000fca00080e06ff */
[----:B------:R4:W-:Y:S03]  /*26d0*/  REDG.E.OR.64.STRONG.GPU desc[UR36][R4.64], R2 ;  /* 0x000000020400798e */ /* 0x0009e6000f12e524 */
.L_x_34:
[----:B------:R-:W-:Y:S05]  /*26e0*/  BSYNC.RECONVERGENT B1 ;  /* 0x0000000000017941 */ /* 0x000fea0003800200 */
.L_x_33:
[----:B------:R-:W-:-:S13]  /*26f0*/  ISETP.GE.U32.AND P0, PT, R24, 0x3, PT ;  /* 0x000000031800780c */ /* 0x000fda0003f06070 */
[----:B------:R-:W-:Y:S05]  /*2700*/  @!P0 BRA `(.L_x_32) ;  /* 0x0000000400308947 */ /* 0x000fea0003800000 */
[----:B------:R-:W5:Y:S01]  /*2710*/  S2UR UR5, SR_CgaCtaId ;  /* 0x00000000000579c3 */ /* 0x000f620000008800 */
[----:B------:R-:W-:Y:S01]  /*2720*/  UMOV UR4, 0x400 ;  /* 0x0000040000047882 */ /* 0x000fe20000000000 */
[C-C-:B---3--:R-:W-:Y:S01]  /*2730*/  IMAD R0, R19.reuse, 0x2, R12.reuse ;  /* 0x0000000213007824 */ /* 0x148fe200078e020c */
[----:B------:R-:W-:Y:S01]  /*2740*/  UIADD3 UR4, UPT, UPT, UR4, 0x4, URZ ;  /* 0x0000000404047890 */ /* 0x000fe2000fffe0ff */
[--C-:B0---4-:R-:W-:Y:S02]  /*2750*/  IMAD R2, R19, 0x3, R12.reuse ;  /* 0x0000000313027824 */ /* 0x111fe400078e020c */
[----:B------:R-:W-:Y:S02]  /*2760*/  IMAD.IADD R10, R25, 0x1, R12 ;  /* 0x00000001190a7824 */ /* 0x000fe400078e020c */
[----:B------:R-:W0:Y:S01]  /*2770*/  LDC.64 R4, c[0x0][0x3b0] ;  /* 0x0000ec00ff047b82 */ /* 0x000e220000000a00 */
[----:B-----5:R-:W-:-:S06]  /*2780*/  ULEA UR4, UR5, UR4, 0x18 ;  /* 0x0000000405047291 */ /* 0x020fcc000f8ec0ff */
[----:B------:R-:W-:-:S07]  /*2790*/  IMAD.U32 R3, RZ, RZ, UR4 ;  /* 0x00000004ff037e24 */ /* 0x000fce000f8e00ff */
.L_x_47:
[----:B-123--:R-:W-:Y:S01]  /*27a0*/  IMAD.SHL.U32 R6, R12, 0x4, RZ ;  /* 0x000000040c067824 */ /* 0x00efe200078e00ff */
[----:B------:R-:W-:Y:S04]  /*27b0*/  BSSY.RECONVERGENT B1, `(.L_x_39) ;  /* 0x000000b000017945 */ /* 0x000fe80003800200 */
[C---:B------:R-:W-:Y:S02]  /*27c0*/  LOP3.LUT R8, R6.reuse, 0xffffff80, RZ, 0xc0, !PT ;  /* 0xffffff8006087812 */ /* 0x040fe400078ec0ff */
[----:B------:R-:W-:-:S04]  /*27d0*/  LOP3.LUT R6, R6, 0x7c, RZ, 0xc0, !PT ;  /* 0x0000007c06067812 */ /* 0x000fc800078ec0ff */
[----:B------:R-:W-:-:S06]  /*27e0*/  IADD3 R6, PT, PT, R6, R3, R8 ;  /* 0x0000000306067210 */ /* 0x000fcc0007ffe008 */
[----:B------:R-:W3:Y:S02]  /*27f0*/  LDS R6, [R6+0x2800] ;  /* 0x0028000006067984 */ /* 0x000ee40000000800 */
[----:B---3--:R-:W-:-:S13]  /*2800*/  ISETP.NE.AND P0, PT, R6, RZ, PT ;  /* 0x000000ff0600720c */ /* 0x008fda0003f05270 */
[----:B------:R-:W-:Y:S05]  /*2810*/  @!P0 BRA `(.L_x_40) ;  /* 0x0000000000108947 */ /* 0x000fea0003800000 */
[----:B--2---:R-:W-:Y:S01]  /*2820*/  LOP3.LUT R9, R12, 0x1f, RZ, 0xc0, !PT ;  /* 0x0000001f0c097812 */ /* 0x004fe200078ec0ff */
[----:B------:R-:W-:-:S04]  /*2830*/  HFMA2 R7, -RZ, RZ, 0, 0 ;  /* 0x00000000ff077431 */ /* 0x000fc800000001ff */
[----:B0-----:R-:W-:-:S05]  /*2840*/  IMAD.WIDE.U32 R8, R9, 0x8, R4 ;  /* 0x0000000809087825 */ /* 0x001fca00078e0004 */
[----:B------:R3:W-:Y:S02]  /*2850*/  REDG.E.OR.64.STRONG.GPU desc[UR36][R8.64], R6 ;  /* 0x000000060800798e */ /* 0x0007e4000f12e524 */
.L_x_40:
[----:B------:R-:W-:Y:S05]  /*2860*/  BSYNC.RECONVERGENT B1 ;  /* 0x0000000000017941 */ /* 0x000fea0003800200 */
.L_x_39:
[----:B------:R-:W4:Y:S01]  /*2870*/  S2UR UR5, SR_CgaCtaId ;  /* 0x00000000000579c3 */ /* 0x000f220000008800 */
[----:B------:R-:W-:Y:S01]  /*2880*/  UMOV UR4, 0x400 ;  /* 0x0000040000047882 */ /* 0x000fe20000000000 */
[----:B------:R-:W-:Y:S01]  /*2890*/  IMAD.SHL.U32 R3, R10, 0x4, RZ ;  /* 0x000000040a037824 */ /* 0x000fe200078e00ff */
[----:B------:R-:W-:Y:S01]  /*28a0*/  UIADD3 UR4, UPT, UPT, UR4, 0x4, URZ ;  /* 0x0000000404047890 */ /* 0x000fe2000fffe0ff */
[----:B---3--:R-:W-:Y:S01]  /*28b0*/  IMAD.SHL.U32 R8, R0, 0x4, RZ ;  /* 0x0000000400087824 */ /* 0x008fe200078e00ff */
[----:B------:R-:W-:Y:S01]  /*28c0*/  BSSY.RECONVERGENT B1, `(.L_x_41) ;  /* 0x0000019000017945 */ /* 0x000fe20003800200 */
[----:B--2---:R-:W-:Y:S01]  /*28d0*/  IMAD.SHL.U32 R9, R2, 0x4, RZ ;  /* 0x0000000402097824 */ /* 0x004fe200078e00ff */
[C---:B------:R-:W-:Y:S02]  /*28e0*/  LOP3.LUT R6, R3.reuse, 0xffffff80, RZ, 0xc0, !PT ;  /* 0xffffff8003067812 */ /* 0x040fe400078ec0ff */
[----:B------:R-:W-:Y:S02]  /*28f0*/  LOP3.LUT R7, R3, 0x7c, RZ, 0xc0, !PT ;  /* 0x0000007c03077812 */ /* 0x000fe400078ec0ff */
[----:B------:R-:W-:-:S02]  /*2900*/  LOP3.LUT R14, R8, 0xffffff80, RZ, 0xc0, !PT ;  /* 0xffffff80080e7812 */ /* 0x000fc400078ec0ff */
[C---:B------:R-:W-:Y:S02]  /*2910*/  LOP3.LUT R20, R9.reuse, 0xffffff80, RZ, 0xc0, !PT ;  /* 0xffffff8009147812 */ /* 0x040fe400078ec0ff */
[----:B------:R-:W-:Y:S02]  /*2920*/  LOP3.LUT R8, R8, 0x7c, RZ, 0xc0, !PT ;  /* 0x0000007c08087812 */ /* 0x000fe400078ec0ff */
[----:B------:R-:W-:Y:S01]  /*2930*/  LOP3.LUT R9, R9, 0x7c, RZ, 0xc0, !PT ;  /* 0x0000007c09097812 */ /* 0x000fe200078ec0ff */
[----:B----4-:R-:W-:-:S06]  /*2940*/  ULEA UR4, UR5, UR4, 0x18 ;  /* 0x0000000405047291 */ /* 0x010fcc000f8ec0ff */
[----:B------:R-:W-:-:S05]  /*2950*/  IMAD.U32 R3, RZ, RZ, UR4 ;  /* 0x00000004ff037e24 */ /* 0x000fca000f8e00ff */
[-C--:B------:R-:W-:Y:S02]  /*2960*/  IADD3 R6, PT, PT, R7, R3.reuse, R6 ;  /* 0x0000000307067210 */ /* 0x080fe40007ffe006 */
[-C--:B------:R-:W-:Y:S02]  /*2970*/  IADD3 R8, PT, PT, R8, R3.reuse, R14 ;  /* 0x0000000308087210 */ /* 0x080fe40007ffe00e */
[----:B------:R-:W-:Y:S01]  /*2980*/  IADD3 R9, PT, PT, R9, R3, R20 ;  /* 0x0000000309097210 */ /* 0x000fe20007ffe014 */
[----:B-1----:R-:W1:Y:S04]  /*2990*/  LDS R13, [R6+0x2800] ;  /* 0x00280000060d7984 */ /* 0x002e680000000800 */
[----:B------:R-:W2:Y:S04]  /*29a0*/  LDS R14, [R8+0x2800] ;  /* 0x00280000080e7984 */ /* 0x000ea80000000800 */
[----:B------:R-:W3:Y:S01]  /*29b0*/  LDS R11, [R9+0x2800] ;  /* 0x00280000090b7984 */ /* 0x000ee20000000800 */
[----:B-1----:R-:W-:-:S02]  /*29c0*/  ISETP.NE.AND P0, PT, R13, RZ, PT ;  /* 0x000000ff0d00720c */ /* 0x002fc40003f05270 */
[----:B--2---:R-:W-:Y:S02]  /*29d0*/  ISETP.NE.AND P1, PT, R14, RZ, PT ;  /* 0x000000ff0e00720c */ /* 0x004fe40003f25270 */
[----:B---3--:R-:W-:-:S09]  /*29e0*/  ISETP.NE.AND P2, PT, R11, RZ, PT ;  /* 0x000000ff0b00720c */ /* 0x008fd20003f45270 */
[----:B------:R-:W-:Y:S05]  /*29f0*/  @!P0 BRA `(.L_x_42) ;  /* 0x0000000000148947 */ /* 0x000fea0003800000 */
[----:B------:R-:W-:Y:S01]  /*2a00*/  LOP3.LUT R7, R10, 0x1f, RZ, 0xc0, !PT ;  /* 0x0000001f0a077812 */ /* 0x000fe200078ec0ff */
[----:B------:R-:W-:Y:S02]  /*2a10*/  IMAD.MOV.U32 R8, RZ, RZ, R13 ;  /* 0x000000ffff087224 */ /* 0x000fe400078e000d */
[----:B------:R-:W-:Y:S02]  /*2a20*/  IMAD.MOV.U32 R9, RZ, RZ, RZ ;  /* 0x000000ffff097224 */ /* 0x000fe400078e00ff */
[----:B0-----:R-:W-:-:S05]  /*2a30*/  IMAD.WIDE.U32 R6, R7, 0x8, R4 ;  /* 0x0000000807067825 */ /* 0x001fca00078e0004 */
[----:B------:R1:W-:Y:S02]  /*2a40*/  REDG.E.OR.64.STRONG.GPU desc[UR36][R6.64], R8 ;  /* 0x000000080600798e */ /* 0x0003e4000f12e524 */
.L_x_42:
[----:B------:R-:W-:Y:S05]  /*2a50*/  BSYNC.RECONVERGENT B1 ;  /* 0x0000000000017941 */ /* 0x000fea0003800200 */
.L_x_41:
[----:B------:R-:W-:Y:S04]  /*2a60*/  BSSY.RECONVERGENT B1, `(.L_x_43) ;  /* 0x0000007000017945 */ /* 0x000fe80003800200 */
[----:B------:R-:W-:Y:S05]  /*2a70*/  @!P1 BRA `(.L_x_44) ;  /* 0x0000000000149947 */ /* 0x000fea0003800000 */
[----:B-1----:R-:W-:Y:S01]  /*2a80*/  LOP3.LUT R7, R0, 0x1f, RZ, 0xc0, !PT ;  /* 0x0000001f00077812 */ /* 0x002fe200078ec0ff */
[----:B------:R-:W-:Y:S01]  /*2a90*/  IMAD.MOV.U32 R9, RZ, RZ, RZ ;  /* 0x000000ffff097224 */ /* 0x000fe200078e00ff */
[----:B------:R-:W-:-:S03]  /*2aa0*/  MOV R8, R14 ;  /* 0x0000000e00087202 */ /* 0x000fc60000000f00 */
[----:B0-----:R-:W-:-:S05]  /*2ab0*/  IMAD.WIDE.U32 R6, R7, 0x8, R4 ;  /* 0x0000000807067825 */ /* 0x001fca00078e0004 */
[----:B------:R2:W-:Y:S02]  /*2ac0*/  REDG.E.OR.64.STRONG.GPU desc[UR36][R6.64], R8 ;  /* 0x000000080600798e */ /* 0x0005e4000f12e524 */
.L_x_44:
[----:B------:R-:W-:Y:S05]  /*2ad0*/  BSYNC.RECONVERGENT B1 ;  /* 0x0000000000017941 */ /* 0x000fea0003800200 */
.L_x_43:
[----:B------:R-:W-:Y:S01]  /*2ae0*/  BSSY.RECONVERGENT B1, `(.L_x_45) ;  /* 0x0000008000017945 */ /* 0x000fe20003800200 */
[----:B------:R-:W-:-:S03]  /*2af0*/  IADD3 R12, PT, PT, R25, R12, R25 ;  /* 0x0000000c190c7210 */ /* 0x000fc60007ffe019 */
[----:B------:R-:W-:Y:S05]  /*2b00*/  @!P2 BRA `(.L_x_46) ;  /* 0x000000000014a947 */ /* 0x000fea0003800000 */
[----:B-12---:R-:W-:Y:S01]  /*2b10*/  LOP3.LUT R7, R2, 0x1f, RZ, 0xc0, !PT ;  /* 0x0000001f02077812 */ /* 0x006fe200078ec0ff */
[----:B------:R-:W-:Y:S02]  /*2b20*/  IMAD.MOV.U32 R8, RZ, RZ, R11 ;  /* 0x000000ffff087224 */ /* 0x000fe400078e000b */
[----:B------:R-:W-:Y:S02]  /*2b30*/  IMAD.MOV.U32 R9, RZ, RZ, RZ ;  /* 0x000000ffff097224 */ /* 0x000fe400078e00ff */
[----:B0-----:R-:W-:-:S05]  /*2b40*/  IMAD.WIDE.U32 R6, R7, 0x8, R4 ;  /* 0x0000000807067825 */ /* 0x001fca00078e0004 */
[----:B------:R3:W-:Y:S02]  /*2b50*/  REDG.E.OR.64.STRONG.GPU desc[UR36][R6.64], R8 ;  /* 0x000000080600798e */ /* 0x0007e4000f12e524 */
.L_x_46:
[----:B------:R-:W-:Y:S05]  /*2b60*/  BSYNC.RECONVERGENT B1 ;  /* 0x0000000000017941 */ /* 0x000fea0003800200 */
.L_x_45:
[----:B------:R-:W-:Y:S01]  /*2b70*/  IADD3 R12, PT, PT, R25, R12, R25 ;  /* 0x0000000c190c7210 */ /* 0x000fe20007ffe019 */
[C---:B------:R-:W-:Y:S02]  /*2b80*/  IMAD R0, R19.reuse, 0x4, R0 ;  /* 0x0000000413007824 */ /* 0x040fe400078e0200 */
[C---:B------:R-:W-:Y:S01]  /*2b90*/  IMAD R2, R19.reuse, 0x4, R2 ;  /* 0x0000000413027824 */ /* 0x040fe200078e0202 */
[----:B------:R-:W-:Y:S01]  /*2ba0*/  ISETP.GE.U32.AND P0, PT, R12, 0x100, PT ;  /* 0x000001000c00780c */ /* 0x000fe20003f06070 */
[----:B------:R-:W-:-:S12]  /*2bb0*/  IMAD R10, R19, 0x4, R10 ;  /* 0x00000004130a7824 */ /* 0x000fd800078e020a */
[----:B------:R-:W-:Y:S05]  /*2bc0*/  @!P0 BRA `(.L_x_47) ;  /* 0xfffffff800f48947 */ /* 0x000fea000383ffff */
.L_x_32:
[----:B------:R-:W-:Y:S05]  /*2bd0*/  BSYNC.RECONVERGENT B0 ;  /* 0x0000000000007941 */ /* 0x000fea0003800200 */
.L_x_31:
[----:B0---4-:R-:W-:-:S05]  /*2be0*/  CS2R.32 R2, SR_CgaSize ;  /* 0x0000000000027805 */ /* 0x011fca0000008a00 */
[----:B------:R-:W-:-:S06]  /*2bf0*/  IMAD R2, R2, -0xa0, RZ ;  /* 0xffffff6002027824 */ /* 0x000fcc00078e02ff */
[----:B------:R-:W0:Y:S01]  /*2c00*/  LDC R2, c[0x0][R2+0x258] ;  /* 0x0000960002027b82 */ /* 0x000e220000000800 */
[----:B------:R-:W-:-:S05]  /*2c10*/  CS2R.32 R3, SR_CgaSize ;  /* 0x0000000000037805 */ /* 0x000fca0000008a00 */
[----:B------:R-:W-:-:S06]  /*2c20*/  IMAD R3, R3, -0xa0, RZ ;  /* 0xffffff6003037824 */ /* 0x000fcc00078e02ff */
[----:B------:R-:W4:Y:S01]  /*2c30*/  LDC R3, c[0x0][R3+0x254] ;  /* 0x0000950003037b82 */ /* 0x000f220000000800 */
[----:B0-----:R-:W-:-:S04]  /*2c40*/  ISETP.NE.U32.AND P0, PT, R2, RZ, PT ;  /* 0x000000ff0200720c */ /* 0x001fc80003f05070 */
[----:B----4-:R-:W-:-:S13]  /*2c50*/  ISETP.NE.AND.EX P0, PT, R3, RZ, PT, P0 ;  /* 0x000000ff0300720c */ /* 0x010fda0003f05300 */
[----:B------:R-:W-:Y:S05]  /*2c60*/  @!P0 BRA `(.L_x_48) ;  /* 0x0000000000b08947 */ /* 0x000fea0003800000 */
[----:B---3--:R-:W0:Y:S01]  /*2c70*/  S2R R5, SR_TID.Y ;  /* 0x0000000000057919 */ /* 0x008e220000002200 */
[----:B------:R-:W-:Y:S01]  /*2c80*/  UMOV UR4, 0xffffffff ;  /* 0xffffffff00047882 */ /* 0x000fe20000000000 */
[----:B------:R-:W3:Y:S01]  /*2c90*/  S2R R0, SR_TID.Z ;  /* 0x0000000000007919 */ /* 0x000ee20000002300 */
[----:B0-----:R-:W-:-:S04]  /*2ca0*/  IADD3 R5, PT, PT, R26, R5, RZ ;  /* 0x000000051a057210 */ /* 0x001fc80007ffe0ff */
[----:B---3--:R-:W-:Y:S01]  /*2cb0*/  LOP3.LUT P0, RZ, R5, R0, RZ, 0xfc, !PT ;  /* 0x0000000005ff7212 */ /* 0x008fe2000780fcff */
[----:B------:R-:W-:-:S12]  /*2cc0*/  BRA.DIV UR4, `(.L_x_49) ;  /* 0x0000000604b07947 */ /* 0x000fd8000b800000 */
[----:B------:R-:W-:Y:S06]  /*2cd0*/  BAR.SYNC.DEFER_BLOCKING 0x0 ;  /* 0x0000000000007b1d */ /* 0x000fec0000010000 */
.L_x_78:
[----:B------:R-:W-:Y:S04]  /*2ce0*/  BSSY B0, `(.L_x_50) ;  /* 0x000001c000007945 */ /* 0x000fe80003800000 */
[----:B------:R-:W-:Y:S05]  /*2cf0*/  @P0 BRA `(.L_x_51) ;  /* 0x0000000000680947 */ /* 0x000fea0003800000 */
[----:B------:R-:W0:Y:S01]  /*2d00*/  S2R R5, SR_LANEID ;  /* 0x0000000000057919 */ /* 0x000e220000000000 */
[----:B------:R-:W-:Y:S02]  /*2d10*/  VOTEU.ANY UR4, UPT, PT ;  /* 0x0000000000047886 */ /* 0x000fe400038e0100 */
[----:B------:R-:W0:Y:S08]  /*2d20*/  FLO.U32 R4, UR4 ;  /* 0x0000000400047d00 */ /* 0x000e3000080e0000 */
[----:B------:R-:W3:Y:S01]  /*2d30*/  POPC R0, UR4 ;  /* 0x0000000400007d09 */ /* 0x000ee20008000000 */
[----:B0-----:R-:W-:Y:S01]  /*2d40*/  ISETP.EQ.U32.AND P0, PT, R4, R5, PT ;  /* 0x000000050400720c */ /* 0x001fe20003f02070 */
[----:B---3--:R-:W-:-:S12]  /*2d50*/  IMAD R5, R0, UR38, RZ ;  /* 0x0000002600057c24 */ /* 0x008fd8000f8e02ff */
[----:B------:R-:W-:Y:S01]  /*2d60*/  @!PT LDS RZ, [RZ] ;  /* 0x00000000fffff984 */ /* 0x000fe20000000800 */
[----:B------:R-:W-:Y:S01]  /*2d70*/  @!PT LDS RZ, [RZ] ;  /* 0x00000000fffff984 */ /* 0x000fe20000000800 */
[----:B------:R-:W-:Y:S01]  /*2d80*/  @!PT LDS RZ, [RZ] ;  /* 0x00000000fffff984 */ /* 0x000fe20000000800 */
[----:B------:R-:W-:Y:S01]  /*2d90*/  @!PT LDS RZ, [RZ] ;  /* 0x00000000fffff984 */ /* 0x000fe20000000800 */
[----:B------:R-:W-:-:S00]  /*2da0*/  @P0 MEMBAR.ALL.CTA ;  /* 0x0000000000000992 */ /* 0x000fc00000008000 */
[----:B------:R-:W-:Y:S06]  /*2db0*/  @P0 MEMBAR.ALL.GPU ;  /* 0x0000000000000992 */ /* 0x000fec000000a000 */
[----:B------:R-:W-:-:S00]  /*2dc0*/  @P0 ERRBAR ;  /* 0x00000000000009ab */ /* 0x000fc00000000000 */
[----:B------:R-:W-:Y:S06]  /*2dd0*/  @P0 CGAERRBAR ;  /* 0x00000000000005ab */ /* 0x000fec0000000000 */
[----:B------:R-:W3:Y:S01]  /*2de0*/  @P0 ATOM.E.ADD.STRONG.GPU PT, R5, desc[UR36][R2.64+0x4], R5 ;  /* 0x800004050205098a */ /* 0x000ee200081ef124 */
[----:B-12---:R-:W0:Y:S02]  /*2df0*/  S2R R6, SR_LTMASK ;  /* 0x0000000000067919 */ /* 0x006e240000003900 */
[----:B0-----:R-:W-:-:S04]  /*2e00*/  LOP3.LUT R6, R6, UR4, RZ, 0xc0, !PT ;  /* 0x0000000406067c12 */ /* 0x001fc8000f8ec0ff */
[----:B------:R-:W0:Y:S01]  /*2e10*/  POPC R7, R6 ;  /* 0x0000000600077309 */ /* 0x000e220000000000 */
[----:B---3--:R-:W0:Y:S02]  /*2e20*/  SHFL.IDX PT, R0, R5, R4, 0x1f ;  /* 0x00001f0405007589 */ /* 0x008e2400000e0000 */
[----:B0-----:R-:W-:-:S07]  /*2e30*/  IMAD R0, R7, UR38, R0 ;  /* 0x0000002607007c24 */ /* 0x001fce000f8e0200 */
.L_x_52:
[----:B------:R-:W2:Y:S04]  /*2e40*/  LD.E.STRONG.GPU R5, desc[UR36][R2.64+0x4] ;  /* 0x0000042402057980 */ /* 0x000ea8000c10f900 */
[----:B--2---:R-:W-:Y:S01]  /*2e50*/  CCTL.IVALL ;  /* 0x00000000ff00798f */ /* 0x004fe20002000000 */
[----:B------:R-:W-:Y:S05]  /*2e60*/  YIELD ;  /* 0x0000000000007946 */ /* 0x000fea0003800000 */
[----:B------:R-:W-:-:S04]  /*2e70*/  LOP3.LUT R5, R5, R0, RZ, 0x3c, !PT ;  /* 0x0000000005057212 */ /* 0x000fc800078e3cff */
[----:B------:R-:W-:-:S13]  /*2e80*/  ISETP.GT.AND P0, PT, R5, -0x1, PT ;  /* 0xffffffff0500780c */ /* 0x000fda0003f04270 */
[----:B------:R-:W-:Y:S05]  /*2e90*/  @P0 BRA `(.L_x_52) ;  /* 0xfffffffc00e80947 */ /* 0x000fea000383ffff */
.L_x_51:
[----:B------:R-:W-:Y:S05]  /*2ea0*/  BSYNC B0 ;  /* 0x0000000000007941 */ /* 0x000fea0003800000 */
.L_x_50:
[----:B------:R-:W-:-:S03]  /*2eb0*/  UMOV UR4, 0xffffffff ;  /* 0xffffffff00047882 */ /* 0x000fc60000000000 */
[----:B------:R-:W-:Y:S05]  /*2ec0*/  BRA.DIV UR4, `(.L_x_53) ;  /* 0x0000000604607947 */ /* 0x000fea000b800000 */
[----:B------:R-:W-:Y:S06]  /*2ed0*/  BAR.SYNC.DEFER_BLOCKING 0x0 ;  /* 0x0000000000007b1d */ /* 0x000fec0000010000 */
.L_x_81:
[----:B------:R-:W0:Y:S02]  /*2ee0*/  LDC.64 R2, c[0x0][0x3b8] ;  /* 0x0000ee00ff027b82 */ /* 0x000e240000000a00 */
[----:B0-----:R-:W3:Y:S02]  /*2ef0*/  LDG.E.U8 R2, desc[UR36][R2.64] ;  /* 0x0000002402027981 */ /* 0x001ee4000c1e1100 */
[----:B---3--:R-:W-:-:S13]  /*2f00*/  ISETP.NE.AND P0, PT, R2, RZ, PT ;  /* 0x000000ff0200720c */ /* 0x008fda0003f05270 */
[----:B------:R-:W-:Y:S05]  /*2f10*/  @!P0 BRA `(.L_x_54) ;  /* 0xffffffd400a88947 */ /* 0x000fea000383ffff */
[----:B------:R-:W-:Y:S05]  /*2f20*/  EXIT ;  /* 0x000000000000794d */ /* 0x000fea0003800000 */
.L_x_48:
[----:B------:R-:W-:Y:S05]  /*2f30*/  BPT.TRAP 0x1 ;  /* 0x000000040000795c */ /* 0x000fea0000300000 */
.L_x_5:
[----:B------:R-:W-:Y:S01]  /*2f40*/  BSSY B0, `(.L_x_55) ;  /* 0x0000006000007945 */ /* 0x000fe20003800000 */
[----:B------:R-:W-:Y:S01]  /*2f50*/  PLOP3.LUT P6, PT, P0, PT, PT, 0x80, 0x8 ;  /* 0x000000000008781c */ /* 0x000fe200007cf070 */
[----:B------:R-:W-:-:S12]  /*2f60*/  IMAD.MOV.U32 R15, RZ, RZ, -0x1 ;  /* 0xffffffffff0f7424 */ /* 0x000fd800078e00ff */
[----:B-123--:R-:W-:Y:S05]  /*2f70*/  WARPSYNC.COLLECTIVE R15, `(.L_x_56) ;  /* 0x000000000f087348 */ /* 0x00efea0003c00000 */
[----:B------:R-:W-:Y:S01]  /*2f80*/  VOTE.ANY R14, PT, P6 ;  /* 0x00000000000e7806 */ /* 0x000fe200030e0100 */
[----:B-123--:R-:W-:Y:S06]  /*2f90*/  ENDCOLLECTIVE ;  /* 0x000000000000791b */ /* 0x00efec0003800000 */
.L_x_56:
[----:B------:R-:W-:Y:S05]  /*2fa0*/  BSYNC B0 ;  /* 0x0000000000007941 */ /* 0x000fea0003800000 */
.L_x_55:
[----:B------:R-:W-:Y:S05]  /*2fb0*/  BRA `(.L_x_57) ;  /* 0xffffffd800187947 */ /* 0x000fea000383ffff */
.L_x_8:
[----:B------:R-:W-:Y:S01]  /*2fc0*/  BSSY B0, `(.L_x_58) ;  /* 0x0000007000007945 */ /* 0x000fe20003800000 */
[----:B------:R-:W-:Y:S02]  /*2fd0*/  IMAD.MOV.U32 R12, RZ, RZ, RZ ;  /* 0x000000ffff0c7224 */ /* 0x000fe400078e00ff */
[----:B------:R-:W-:Y:S02]  /*2fe0*/  IMAD.MOV.U32 R11, RZ, RZ, 0x1f ;  /* 0x0000001fff0b7424 */ /* 0x000fe400078e00ff */
[----:B------:R-:W-:-:S07]  /*2ff0*/  IMAD.MOV.U32 R15, RZ, RZ, R14 ;  /* 0x000000ffff0f7224 */ /* 0x000fce00078e000e */
[----:B0123--:R-:W-:Y:S05]  /*3000*/  WARPSYNC.COLLECTIVE R15, `(.L_x_59) ;  /* 0x000000000f087348 */ /* 0x00ffea0003c00000 */
[----:B-1-3--:R1:W3:Y:S02]  /*3010*/  SHFL.IDX P6, R14, R13, R12, R11 ;  /* 0x0000000c0d0e7389 */ /* 0x00a2e400000c000b */
[----:B0123--:R-:W-:Y:S05]  /*3020*/  ENDCOLLECTIVE ;  /* 0x000000000000791b */ /* 0x00ffea0003800000 */
.L_x_59:
[----:B------:R-:W-:Y:S05]  /*3030*/  BSYNC B0 ;  /* 0x0000000000007941 */ /* 0x000fea0003800000 */
.L_x_58:
[----:B------:R-:W-:Y:S05]  /*3040*/  BRA `(.L_x_60) ;  /* 0xffffffd8004c7947 */ /* 0x000fea000383ffff */
.L_x_12:
[----:B------:R-:W-:Y:S01]  /*3050*/  BSSY B0, `(.L_x_61) ;  /* 0x000000a000007945 */ /* 0x000fe20003800000 */
[----:B------:R-:W-:Y:S01]  /*3060*/  IMAD.MOV.U32 R14, RZ, RZ, 0x0 ;  /* 0x00000000ff0e7424 */ /* 0x000fe200078e00ff */
[----:B------:R-:W-:Y:S01]  /*3070*/  MOV R15, 0xffffffff ;  /* 0xffffffff000f7802 */ /* 0x000fe20000000f00 */
[----:B-1----:R-:W-:-:S07]  /*3080*/  IMAD.MOV.U32 R13, RZ, RZ, 0x0 ;  /* 0x00000000ff0d7424 */ /* 0x002fce00078e00ff */
[----:B0-2---:R-:W-:Y:S05]  /*3090*/  WARPSYNC.COLLECTIVE.ALL `(.L_x_62) ;  /* 0x0000000000147948 */ /* 0x005fea0003c00000 */
[----:B------:R-:W-:-:S04]  /*30a0*/  SHF.L.U32 R13, R13, 0x10, RZ ;  /* 0x000000100d0d7819 */ /* 0x000fc800000006ff */
[----:B------:R-:W-:-:S05]  /*30b0*/  LOP3.LUT R13, R13, 0xf, R14, 0xf8, !PT ;  /* 0x0000000f0d0d7812 */ /* 0x000fca00078ef80e */
[----:B------:R1:W-:Y:S02]  /*30c0*/  BAR.SYNC.DEFER_BLOCKING R13, R13 ;  /* 0x0000000d0000731d */ /* 0x0003e40000010000 */
[----:B-1----:R-:W-:-:S04]  /*30d0*/  SHF.R.U32 R13, R13, 0x10, RZ ;  /* 0x000000100d0d7819 */ /* 0x002fc800000016ff */
[----:B0-2---:R-:W-:Y:S05]  /*30e0*/  ENDCOLLECTIVE ;  /* 0x000000000000791b */ /* 0x005fea0003800000 */
.L_x_62:
[----:B------:R-:W-:Y:S05]  /*30f0*/  BSYNC B0 ;  /* 0x0000000000007941 */ /* 0x000fea0003800000 */
.L_x_61:
[----:B------:R-:W-:Y:S05]  /*3100*/  BRA `(.L_x_63) ;  /* 0xffffffd800b07947 */ /* 0x000fea000383ffff */
.L_x_18:
[----:B------:R-:W-:Y:S01]  /*3110*/  BSSY B1, `(.L_x_64) ;  /* 0x0000006000017945 */ /* 0x000fe20003800000 */
[----:B------:R-:W-:Y:S01]  /*3120*/  PLOP3.LUT P6, PT, PT, PT, PT, 0x80, 0x8 ;  /* 0x000000000008781c */ /* 0x000fe20003fcf070 */
[----:B------:R-:W-:-:S12]  /*3130*/  IMAD.MOV.U32 R15, RZ, RZ, -0x1 ;  /* 0xffffffffff0f7424 */ /* 0x000fd800078e00ff */
[----:B0-----:R-:W-:Y:S05]  /*3140*/  WARPSYNC.COLLECTIVE R15, `(.L_x_65) ;  /* 0x000000000f087348 */ /* 0x001fea0003c00000 */
[----:B------:R-:W-:Y:S01]  /*3150*/  VOTE.ANY R14, PT, P6 ;  /* 0x00000000000e7806 */ /* 0x000fe200030e0100 */
[----:B0-----:R-:W-:Y:S06]  /*3160*/  ENDCOLLECTIVE ;  /* 0x000000000000791b */ /* 0x001fec0003800000 */
.L_x_65:
[----:B------:R-:W-:Y:S05]  /*3170*/  BSYNC B1 ;  /* 0x0000000000017941 */ /* 0x000fea0003800000 */
.L_x_64:
[----:B------:R-:W-:Y:S05]  /*3180*/  BRA `(.L_x_66) ;  /* 0xffffffe000987947 */ /* 0x000fea000383ffff */
.L_x_21:
[----:B------:R-:W-:Y:S01]  /*3190*/  BSSY B0, `(.L_x_67) ;  /* 0x000000a000007945 */ /* 0x000fe20003800000 */
[----:B------:R-:W-:Y:S02]  /*31a0*/  IMAD.MOV.U32 R14, RZ, RZ, 0x0 ;  /* 0x00000000ff0e7424 */ /* 0x000fe400078e00ff */
[----:B-1----:R-:W-:Y:S02]  /*31b0*/  IMAD.MOV.U32 R13, RZ, RZ, 0x0 ;  /* 0x00000000ff0d7424 */ /* 0x002fe400078e00ff */
[----:B------:R-:W-:-:S07]  /*31c0*/  IMAD.MOV.U32 R15, RZ, RZ, -0x1 ;  /* 0xffffffffff0f7424 */ /* 0x000fce00078e00ff */
[----:B--2---:R-:W-:Y:S05]  /*31d0*/  WARPSYNC.COLLECTIVE.ALL `(.L_x_68) ;  /* 0x0000000000147948 */ /* 0x004fea0003c00000 */
[----:B------:R-:W-:-:S04]  /*31e0*/  SHF.L.U32 R13, R13, 0x10, RZ ;  /* 0x000000100d0d7819 */ /* 0x000fc800000006ff */
[----:B------:R-:W-:-:S05]  /*31f0*/  LOP3.LUT R13, R13, 0xf, R14, 0xf8, !PT ;  /* 0x0000000f0d0d7812 */ /* 0x000fca00078ef80e */
[----:B------:R0:W-:Y:S02]  /*3200*/  BAR.SYNC.DEFER_BLOCKING R13, R13 ;  /* 0x0000000d0000731d */ /* 0x0001e40000010000 */
[----:B0-----:R-:W-:-:S04]  /*3210*/  SHF.R.U32 R13, R13, 0x10, RZ ;  /* 0x000000100d0d7819 */ /* 0x001fc800000016ff */
[----:B--2---:R-:W-:Y:S05]  /*3220*/  ENDCOLLECTIVE ;  /* 0x000000000000791b */ /* 0x004fea0003800000 */
.L_x_68:
[----:B------:R-:W-:Y:S05]  /*3230*/  BSYNC B0 ;  /* 0x0000000000007941 */ /* 0x000fea0003800000 */
.L_x_67:
[----:B------:R-:W-:Y:S05]  /*3240*/  BRA `(.L_x_69) ;  /* 0xffffffe400487947 */ /* 0x000fea000383ffff */
.L_x_27:
[----:B------:R-:W-:Y:S01]  /*3250*/  BSSY B1, `(.L_x_70) ;  /* 0x0000006000017945 */ /* 0x000fe20003800000 */
[----:B------:R-:W-:Y:S01]  /*3260*/  PLOP3.LUT P6, PT, PT, PT, PT, 0x80, 0x8 ;  /* 0x000000000008781c */ /* 0x000fe20003fcf070 */
[----:B------:R-:W-:-:S12]  /*3270*/  IMAD.MOV.U32 R15, RZ, RZ, -0x1 ;  /* 0xffffffffff0f7424 */ /* 0x000fd800078e00ff */
[----:B0-----:R-:W-:Y:S05]  /*3280*/  WARPSYNC.COLLECTIVE R15, `(.L_x_71) ;  /* 0x000000000f087348 */ /* 0x001fea0003c00000 */
[----:B------:R-:W-:Y:S01]  /*3290*/  VOTE.ANY R14, PT, P6 ;  /* 0x00000000000e7806 */ /* 0x000fe200030e0100 */
[----:B0-----:R-:W-:Y:S06]  /*32a0*/  ENDCOLLECTIVE ;  /* 0x000000000000791b */ /* 0x001fec0003800000 */
.L_x_71:
[----:B------:R-:W-:Y:S05]  /*32b0*/  BSYNC B1 ;  /* 0x0000000000017941 */ /* 0x000fea0003800000 */
.L_x_70:
[----:B------:R-:W-:Y:S05]  /*32c0*/  BRA `(.L_x_72) ;  /* 0xffffffec00347947 */ /* 0x000fea000383ffff */
.L_x_30:
[----:B-1----:R-:W-:Y:S01]  /*32d0*/  HFMA2 R13, -RZ, RZ, 0, 0 ;  /* 0x00000000ff0d7431 */ /* 0x002fe200000001ff */
[----:B------:R-:W-:Y:S01]  /*32e0*/  BSSY B0, `(.L_x_73) ;  /* 0x0000009000007945 */ /* 0x000fe20003800000 */
[----:B------:R-:W-:Y:S02]  /*32f0*/  IMAD.MOV.U32 R14, RZ, RZ, 0x0 ;  /* 0x00000000ff0e7424 */ /* 0x000fe400078e00ff */
[----:B------:R-:W-:-:S07]  /*3300*/  IMAD.MOV.U32 R15, RZ, RZ, -0x1 ;  /* 0xffffffffff0f7424 */ /* 0x000fce00078e00ff */
[----:B0-23--:R-:W-:Y:S05]  /*3310*/  WARPSYNC.COLLECTIVE.ALL `(.L_x_74) ;  /* 0x0000000000147948 */ /* 0x00dfea0003c00000 */
[----:B------:R-:W-:-:S04]  /*3320*/  SHF.L.U32 R13, R13, 0x10, RZ ;  /* 0x000000100d0d7819 */ /* 0x000fc800000006ff */
[----:B------:R-:W-:-:S05]  /*3330*/  LOP3.LUT R13, R13, 0xf, R14, 0xf8, !PT ;  /* 0x0000000f0d0d7812 */ /* 0x000fca00078ef80e */
[----:B------:R1:W-:Y:S02]  /*3340*/  BAR.SYNC.DEFER_BLOCKING R13, R13 ;  /* 0x0000000d0000731d */ /* 0x0003e40000010000 */
[----:B-1----:R-:W-:-:S04]  /*3350*/  SHF.R.U32 R13, R13, 0x10, RZ ;  /* 0x000000100d0d7819 */ /* 0x002fc800000016ff */
[----:B0-23--:R-:W-:Y:S05]  /*3360*/  ENDCOLLECTIVE ;  /* 0x000000000000791b */ /* 0x00dfea0003800000 */
.L_x_74:
[----:B------:R-:W-:Y:S05]  /*3370*/  BSYNC B0 ;  /* 0x0000000000007941 */ /* 0x000fea0003800000 */
.L_x_73:
[----:B------:R-:W-:Y:S05]  /*3380*/  BRA `(.L_x_75) ;  /* 0xffffffec00c87947 */ /* 0x000fea000383ffff */
.L_x_49:
        /* <DEDUP_REMOVED lines=10> */
.L_x_77:
[----:B------:R-:W-:Y:S05]  /*3430*/  BSYNC B0 ;  /* 0x0000000000007941 */ /* 0x000fea0003800000 */
.L_x_76:
[----:B------:R-:W-:Y:S05]  /*3440*/  BRA `(.L_x_78) ;  /* 0xfffffff800247947 */ /* 0x000fea000383ffff */
.L_x_53:
[----:B------:R-:W-:Y:S01]  /*3450*/  BSSY B0, `(.L_x_79) ;  /* 0x000000a000007945 */ /* 0x000fe20003800000 */
[----:B------:R-:W-:Y:S01]  /*3460*/  IMAD.MOV.U32 R14, RZ, RZ, 0x0 ;  /* 0x00000000ff0e7424 */ /* 0x000fe200078e00ff */
[----:B------:R-:W-:Y:S01]  /*3470*/  MOV R15, 0xffffffff ;  /* 0xffffffff000f7802 */ /* 0x000fe20000000f00 */
[----:B-1----:R-:W-:-:S07]  /*3480*/  IMAD.MOV.U32 R13, RZ, RZ, 0x0 ;  /* 0x00000000ff0d7424 */ /* 0x002fce00078e00ff */
[----:B--2---:R-:W-:Y:S05]  /*3490*/  WARPSYNC.COLLECTIVE.ALL `(.L_x_80) ;  /* 0x0000000000147948 */ /* 0x004fea0003c00000 */
[----:B------:R-:W-:-:S04]  /*34a0*/  SHF.L.U32 R13, R13, 0x10, RZ ;  /* 0x000000100d0d7819 */ /* 0x000fc800000006ff */
[----:B------:R-:W-:-:S05]  /*34b0*/  LOP3.LUT R13, R13, 0xf, R14, 0xf8, !PT ;  /* 0x0000000f0d0d7812 */ /* 0x000fca00078ef80e */
[----:B------:R0:W-:Y:S02]  /*34c0*/  BAR.SYNC.DEFER_BLOCKING R13, R13 ;  /* 0x0000000d0000731d */ /* 0x0001e40000010000 */
[----:B0-----:R-:W-:-:S04]  /*34d0*/  SHF.R.U32 R13, R13, 0x10, RZ ;  /* 0x000000100d0d7819 */ /* 0x001fc800000016ff */
[----:B--2---:R-:W-:Y:S05]  /*34e0*/  ENDCOLLECTIVE ;  /* 0x000000000000791b */ /* 0x004fea0003800000 */
.L_x_80:
[----:B------:R-:W-:Y:S05]  /*34f0*/  BSYNC B0 ;  /* 0x0000000000007941 */ /* 0x000fea0003800000 */
.L_x_79:
[----:B------:R-:W-:Y:S05]  /*3500*/  BRA `(.L_x_81) ;  /* 0xfffffff800747947 */ /* 0x000fea000383ffff */
        .weak           $__internal_0_$__cuda_sm20_sqrt_rn_f32_slowpath
        .type           $__internal_0_$__cuda_sm20_sqrt_rn_f32_slowpath,@function
        .size           $__internal_0_$__cuda_sm20_sqrt_rn_f32_slowpath,(.L_x_196 - $__internal_0_$__cuda_sm20_sqrt_rn_f32_slowpath)
$__internal_0_$__cuda_sm20_sqrt_rn_f32_slowpath:
[----:B------:R-:W-:-:S13]  /*3510*/  LOP3.LUT P0, RZ, R0, 0x7fffffff, RZ, 0xc0, !PT ;  /* 0x7fffffff00ff7812 */ /* 0x000fda000780c0ff */
[----:B------:R-:W-:Y:S01]  /*3520*/  @!P0 IMAD.MOV.U32 R7, RZ, RZ, R0 ;  /* 0x000000ffff078224 */ /* 0x000fe200078e0000 */
[----:B------:R-:W-:Y:S06]  /*3530*/  @!P0 BRA `(.L_x_82) ;  /* 0x0000000000408947 */ /* 0x000fec0003800000 */
[----:B------:R-:W-:-:S13]  /*3540*/  FSETP.GEU.FTZ.AND P0, PT, R0, RZ, PT ;  /* 0x000000ff0000720b */ /* 0x000fda0003f1e000 */
[----:B------:R-:W-:Y:S01]  /*3550*/  @!P0 IMAD.MOV.U32 R7, RZ, RZ, 0x7fffffff ;  /* 0x7fffffffff078424 */ /* 0x000fe200078e00ff */
[----:B------:R-:W-:Y:S06]  /*3560*/  @!P0 BRA `(.L_x_82) ;  /* 0x0000000000348947 */ /* 0x000fec0003800000 */
[----:B------:R-:W-:-:S13]  /*3570*/  FSETP.GTU.FTZ.AND P0, PT, |R0|, +INF , PT ;  /* 0x7f8000000000780b */ /* 0x000fda0003f1c200 */
[----:B------:R-:W-:Y:S01]  /*3580*/  @P0 FADD.FTZ R7, R0, 1 ;  /* 0x3f80000000070421 */ /* 0x000fe20000010000 */
[----:B------:R-:W-:Y:S06]  /*3590*/  @P0 BRA `(.L_x_82) ;  /* 0x0000000000280947 */ /* 0x000fec0003800000 */
[----:B------:R-:W-:-:S13]  /*35a0*/  FSETP.NEU.FTZ.AND P0, PT, |R0|, +INF , PT ;  /* 0x7f8000000000780b */ /* 0x000fda0003f1d200 */
[----:B------:R-:W-:-:S04]  /*35b0*/  @P0 FFMA R10, R0, 1.84467440737095516160e+19, RZ ;  /* 0x5f800000000a0823 */ /* 0x000fc800000000ff */
[----:B------:R-:W0:Y:S02]  /*35c0*/  @P0 MUFU.RSQ R7, R10 ;  /* 0x0000000a00070308 */ /* 0x000e240000001400 */
[----:B0-----:R-:W-:Y:S01]  /*35d0*/  @P0 FMUL.FTZ R11, R10, R7 ;  /* 0x000000070a0b0220 */ /* 0x001fe20000410000 */
[----:B------:R-:W-:Y:S01]  /*35e0*/  @P0 FMUL.FTZ R14, R7, 0.5 ;  /* 0x3f000000070e0820 */ /* 0x000fe20000410000 */
[----:B------:R-:W-:Y:S02]  /*35f0*/  @!P0 IMAD.MOV.U32 R7, RZ, RZ, R0 ;  /* 0x000000ffff078224 */ /* 0x000fe400078e0000 */
[----:B------:R-:W-:-:S04]  /*3600*/  @P0 FADD.FTZ R12, -R11, -RZ ;  /* 0x800000ff0b0c0221 */ /* 0x000fc80000010100 */
[----:B------:R-:W-:-:S04]  /*3610*/  @P0 FFMA R12, R11, R12, R10 ;  /* 0x0000000c0b0c0223 */ /* 0x000fc8000000000a */
[----:B------:R-:W-:-:S04]  /*3620*/  @P0 FFMA R12, R12, R14, R11 ;  /* 0x0000000e0c0c0223 */ /* 0x000fc8000000000b */
[----:B------:R-:W-:-:S07]  /*3630*/  @P0 FMUL.FTZ R7, R12, 2.3283064365386962891e-10 ;  /* 0x2f8000000c070820 */ /* 0x000fce0000410000 */
.L_x_82:
[----:B------:R-:W-:Y:S02]  /*3640*/  IMAD.MOV.U32 R0, RZ, RZ, R7 ;  /* 0x000000ffff007224 */ /* 0x000fe400078e0007 */
[----:B------:R-:W-:-:S04]  /*3650*/  IMAD.MOV.U32 R7, RZ, RZ, 0x0 ;  /* 0x00000000ff077424 */ /* 0x000fc800078e00ff */
[----:B------:R-:W-:Y:S05]  /*3660*/  RET.REL.NODEC R6 `(_Z14aStarOptimizedPiiiiP4NodeS_S_PyPbS_S_iS_) ;  /* 0xffffffc806647950 */ /* 0x000fea0003c3ffff */
.L_x_83:
[----:B------:R-:W-:-:S00]  /*3670*/  BRA `(.L_x_83) ;  /* 0xfffffffc00fc7947 */ /* 0x000fc0000383ffff */
[----:B------:R-:W-:-:S00]  /*3680*/  NOP ;  /* 0x0000000000007918 */ /* 0x000fc00000000000 */
[----:B------:R-:W-:-:S00]  /*3690*/  NOP ;  /* 0x0000000000007918 */ /* 0x000fc00000000000 */
[----:B------:R-:W-:-:S00]  /*36a0*/  NOP ;  /* 0x0000000000007918 */ /* 0x000fc00000000000 */
[----:B------:R-:W-:-:S00]  /*36b0*/  NOP ;  /* 0x0000000000007918 */ /* 0x000fc00000000000 */
[----:B------:R-:W-:-:S00]  /*36c0*/  NOP ;  /* 0x0000000000007918 */ /* 0x000fc00000000000 */
[----:B------:R-:W-:-:S00]  /*36d0*/  NOP ;  /* 0x0000000000007918 */ /* 0x000fc00000000000 */
[----:B------:R-:W-:-:S00]  /*36e0*/  NOP ;  /* 0x0000000000007918 */ /* 0x000fc00000000000 */
[----:B------:R-:W-:-:S00]  /*36f0*/  NOP ;  /* 0x0000000000007918 */ /* 0x000fc00000000000 */
.L_x_196:


//--------------------- .text._Z21aStarOptimizedBucketsPiiiiP4NodeS_S_PyS_S_PbS_S_iiS_S_S_ --------------------------
	.section	.text._Z21aStarOptimizedBucketsPiiiiP4NodeS_S_PyS_S_PbS_S_iiS_S_S_,"ax",@progbits
	.align	128
        .global         _Z21aStarOptimizedBucketsPiiiiP4NodeS_S_PyS_S_PbS_S_iiS_S_S_
        .type           _Z21aStarOptimizedBucketsPiiiiP4NodeS_S_PyS_S_PbS_S_iiS_S_S_,@function
        .size           _Z21aStarOptimizedBucketsPiiiiP4NodeS_S_PyS_S_PbS_S_iiS_S_S_,(.L_x_198 - _Z21aStarOptimizedBucketsPiiiiP4NodeS_S_PyS_S_PbS_S_iiS_S_S_)
        .other          _Z21aStarOptimizedBucketsPiiiiP4NodeS_S_PyS_S_PbS_S_iiS_S_S_,@"STO_CUDA_ENTRY STV_DEFAULT"
_Z21aStarOptimizedBucketsPiiiiP4NodeS_S_PyS_S_PbS_S_iiS_S_S_:
.text._Z21aStarOptimizedBucketsPiiiiP4NodeS_S_PyS_S_PbS_S_iiS_S_S_:
[----:B------:R-:W0:Y:S01]  /*0000*/  LDC R1, c[0x0][0x37c] ;  /* 0x0000df00ff017b82 */ /* 0x000e220000000800 */
[----:B------:R-:W1:Y:S07]  /*0010*/  S2R R20, SR_TID.X ;  /* 0x0000000000147919 */ /* 0x000e6e0000002100 */
[----:B------:R-:W2:Y:S01]  /*0020*/  S2UR UR5, SR_CgaCtaId ;  /* 0x00000000000579c3 */ /* 0x000ea20000008800 */
[----:B------:R-:W-:Y:S01]  /*0030*/  UMOV UR4, 0x400 ;  /* 0x0000040000047882 */ /* 0x000fe20000000000 */
[----:B------:R-:W3:Y:S01]  /*0040*/  LDCU.64 UR8, c[0x0][0x358] ;  /* 0x00006b00ff0877ac */ /* 0x000ee20008000a00 */
[----:B------:R-:W-:Y:S01]  /*0050*/  BSSY.RECONVERGENT B0, `(.L_x_84) ;  /* 0x0000012000007945 */ /* 0x000fe20003800200 */
[----:B0-----:R-:W-:Y:S01]  /*0060*/  VIADD R1, R1, 0xffffffc0 ;  /* 0xffffffc001017836 */ /* 0x001fe20000000000 */
[----:B------:R-:W0:Y:S03]  /*0070*/  LDCU UR10, c[0x0][0x360] ;  /* 0x00006c00ff0a77ac */ /* 0x000e260008000800 */
[----:B------:R-:W4:Y:S01]  /*0080*/  LDC.64 R2, c[0x4][0x10] ;  /* 0x01000400ff027b82 */ /* 0x000f220000000a00 */
[----:B--2---:R-:W-:Y:S01]  /*0090*/  ULEA UR4, UR5, UR4, 0x18 ;  /* 0x0000000405047291 */ /* 0x004fe2000f8ec0ff */
[----:B-1----:R-:W-:-:S02]  /*00a0*/  ISETP.GT.U32.AND P0, PT, R20, 0x1f, PT ;  /* 0x0000001f1400780c */ /* 0x002fc40003f04070 */
[----:B------:R-:W-:Y:S02]  /*00b0*/  SHF.R.U32.HI R0, RZ, 0x1, R20 ;  /* 0x00000001ff007819 */ /* 0x000fe40000011614 */
[----:B------:R-:W-:Y:S02]  /*00c0*/  ISETP.GT.U32.AND P1, PT, R20, 0x4, PT ;  /* 0x000000041400780c */ /* 0x000fe40003f24070 */
[----:B------:R-:W-:-:S07]  /*00d0*/  LOP3.LUT R0, R0, 0x1f0, RZ, 0xc0, !PT ;  /* 0x000001f000007812 */ /* 0x000fce00078ec0ff */
[----:B------:R1:W-:Y:S04]  /*00e0*/  @!P0 STS.64 [R0+UR4+0x10], RZ ;  /* 0x000010ff00008988 */ /* 0x0003e80008000a04 */
[----:B------:R-:W-:Y:S01]  /*00f0*/  @!P0 STS.64 [UR4+0x18], RZ ;  /* 0x000018ffff008988 */ /* 0x000fe20008000a04 */
[----:B0--3--:R-:W-:Y:S05]  /*0100*/  @P1 BRA `(.L_x_85) ;  /* 0x0000000000181947 */ /* 0x009fea0003800000 */
[----:B------:R-:W-:-:S07]  /*0110*/  IMAD.MOV.U32 R4, RZ, RZ, R20 ;  /* 0x000000ffff047224 */ /* 0x000fce00078e0014 */
.L_x_86:
[C---:B------:R-:W-:Y:S01]  /*0120*/  LEA R5, R4.reuse, UR4, 0x2 ;  /* 0x0000000404057c11 */ /* 0x040fe2000f8e10ff */
[----:B------:R-:W-:-:S04]  /*0130*/  VIADD R4, R4, UR10 ;  /* 0x0000000a04047c36 */ /* 0x000fc80008000000 */
[----:B------:R0:W-:Y:S01]  /*0140*/  STS [R5+0xa210], RZ ;  /* 0x00a210ff05007388 */ /* 0x0001e20000000800 */
[----:B------:R-:W-:-:S13]  /*0150*/  ISETP.GE.U32.AND P0, PT, R4, 0x5, PT ;  /* 0x000000050400780c */ /* 0x000fda0003f06070 */
[----:B0-----:R-:W-:Y:S05]  /*0160*/  @!P0 BRA `(.L_x_86) ;  /* 0xfffffffc00ec8947 */ /* 0x001fea000383ffff */
.L_x_85:
[----:B------:R-:W-:Y:S05]  /*0170*/  BSYNC.RECONVERGENT B0 ;  /* 0x0000000000007941 */ /* 0x000fea0003800200 */
.L_x_84:
[----:B------:R-:W-:Y:S06]  /*0180*/  BAR.SYNC.DEFER_BLOCKING 0x0 ;  /* 0x0000000000007b1d */ /* 0x000fec0000010000 */
[----:B----4-:R-:W2:Y:S01]  /*0190*/  LDG.E.U8 R2, desc[UR8][R2.64] ;  /* 0x0000000802027981 */ /* 0x010ea2000c1e1100 */
[----:B------:R-:W-:Y:S01]  /*01a0*/  VIADD R18, R0, UR4 ;  /* 0x0000000400127c36 */ /* 0x000fe20008000000 */
[----:B--2---:R-:W-:-:S13]  /*01b0*/  ISETP.NE.AND P0, PT, R2, RZ, PT ;  /* 0x000000ff0200720c */ /* 0x004fda0003f05270 */
[----:B------:R-:W-:Y:S05]  /*01c0*/  @P0 EXIT ;  /* 0x000000000000094d */ /* 0x000fea0003800000 */
[----:B------:R-:W0:Y:S01]  /*01d0*/  S2R R5, SR_CTAID.X ;  /* 0x0000000000057919 */ /* 0x000e220000002500 */
[----:B------:R-:W2:Y:S01]  /*01e0*/  LDCU UR4, c[0x0][0x370] ;  /* 0x00006e00ff0477ac */ /* 0x000ea20008000800 */
[----:B------:R-:W-:Y:S01]  /*01f0*/  VIADD R18, R18, 0x10 ;  /* 0x0000001012127836 */ /* 0x000fe20000000000 */
[----:B-1----:R-:W1:Y:S01]  /*0200*/  S2R R0, SR_CTAID.Y ;  /* 0x0000000000007919 */ /* 0x002e620000002600 */
[----:B------:R-:W3:Y:S01]  /*0210*/  LDCU UR5, c[0x0][0x374] ;  /* 0x00006e80ff0577ac */ /* 0x000ee20008000800 */
[----:B------:R-:W4:Y:S01]  /*0220*/  S2R R4, SR_CTAID.Z ;  /* 0x0000000000047919 */ /* 0x000f220000002700 */
[----:B------:R-:W5:Y:S01]  /*0230*/  LDCU UR6, c[0x0][0x378] ;  /* 0x00006f00ff0677ac */ /* 0x000f620008000800 */
[----:B------:R-:W4:Y:S01]  /*0240*/  S2R R3, SR_TID.Y ;  /* 0x0000000000037919 */ /* 0x000f220000002200 */
[----:B------:R-:W4:Y:S01]  /*0250*/  LDCU UR11, c[0x0][0x364] ;  /* 0x00006c80ff0b77ac */ /* 0x000f220008000800 */
[----:B------:R-:W4:Y:S01]  /*0260*/  S2R R2, SR_TID.Z ;  /* 0x0000000000027919 */ /* 0x000f220000002300 */
[----:B------:R-:W-:-:S05]  /*0270*/  CS2R.32 R19, SR_CgaSize ;  /* 0x0000000000137805 */ /* 0x000fca0000008a00 */
[----:B------:R-:W-:-:S05]  /*0280*/  IMAD R19, R19, -0xa0, RZ ;  /* 0xffffff6013137824 */ /* 0x000fca00078e02ff */
[----:B------:R-:W-:-:S14]  /*0290*/  R2UR UR7, R19 ;  /* 0x00000000130772ca */ /* 0x000fdc00000e0000 */
[----:B------:R-:W4:Y:S01]  /*02a0*/  LDCU UR7, c[0x0][UR7+0x254] ;  /* 0x00004a80070777ac */ /* 0x000f220008000800 */
[----:B--2---:R-:W-:-:S04]  /*02b0*/  UIADD3 UR4, UPT, UPT, URZ, -UR4, URZ ;  /* 0x80000004ff047290 */ /* 0x004fc8000fffe0ff */
[----:B---3--:R-:W-:-:S04]  /*02c0*/  UIMAD UR4, UR4, UR5, URZ ;  /* 0x00000005040472a4 */ /* 0x008fc8000f8e02ff */
[----:B-----5:R-:W-:Y:S01]  /*02d0*/  UIMAD UR4, UR6, UR4, -0x7fffffff ;  /* 0x80000001060474a4 */ /* 0x020fe2000f8e0204 */
[C---:B0-----:R-:W-:Y:S01]  /*02e0*/  LOP3.LUT R17, R5.reuse, R20, RZ, 0xfc, !PT ;  /* 0x0000001405117212 */ /* 0x041fe200078efcff */
[C---:B------:R-:W-:Y:S02]  /*02f0*/  IMAD R16, R5.reuse, UR10, R20 ;  /* 0x0000000a05107c24 */ /* 0x040fe4000f8e0214 */
[----:B-1----:R-:W-:Y:S02]  /*0300*/  IMAD.IADD R0, R5, 0x1, R0 ;  /* 0x0000000105007824 */ /* 0x002fe400078e0200 */
[----:B----4-:R-:W-:Y:S02]  /*0310*/  IMAD.MOV R7, RZ, RZ, -R4 ;  /* 0x000000ffff077224 */ /* 0x010fe400078e0a04 */
[----:B------:R-:W-:-:S03]  /*0320*/  IMAD.IADD R19, R20, 0x1, R3 ;  /* 0x0000000114137824 */ /* 0x000fc600078e0203 */
[----:B------:R-:W-:Y:S01]  /*0330*/  ISETP.NE.AND P0, PT, R0, R7, PT ;  /* 0x000000070000720c */ /* 0x000fe20003f05270 */
[----:B------:R-:W-:Y:S01]  /*0340*/  IMAD R3, R2, UR11, R3 ;  /* 0x0000000b02037c24 */ /* 0x000fe2000f8e0203 */
[----:B------:R-:W-:-:S03]  /*0350*/  LOP3.LUT R19, R19, R2, RZ, 0xfc, !PT ;  /* 0x0000000213137212 */ /* 0x000fc600078efcff */
[----:B------:R-:W-:-:S05]  /*0360*/  IMAD R3, R3, UR10, R20 ;  /* 0x0000000a03037c24 */ /* 0x000fca000f8e0214 */
[----:B------:R-:W-:-:S03]  /*0370*/  LOP3.LUT R3, R3, 0x1f, RZ, 0xc0, !PT ;  /* 0x0000001f03037812 */ /* 0x000fc600078ec0ff */
[----:B------:R-:W-:Y:S01]  /*0380*/  VOTEU.ANY UP0, P0 ;  /* 0x0000000000ff7886 */ /* 0x000fe20000000100 */
[----:B------:R-:W-:-:S12]  /*0390*/  USEL UR5, UR4, 0x1, !UP0 ;  /* 0x0000000104057887 */ /* 0x000fd8000c000000 */
.L_x_143:
[----:B------:R-:W-:Y:S01]  /*03a0*/  ISETP.NE.AND P0, PT, R17, RZ, PT ;  /* 0x000000ff1100720c */ /* 0x000fe20003f05270 */
[----:B------:R-:W-:Y:S05]  /*03b0*/  YIELD ;  /* 0x0000000000007946 */ /* 0x000fea0003800000 */
[----:B------:R-:W-:Y:S07]  /*03c0*/  BSSY.RECONVERGENT B0, `(.L_x_87) ;  /* 0x000001e000007945 */ /* 0x000fee0003800200 */
[----:B012---:R-:W-:Y:S05]  /*03d0*/  @P0 BRA `(.L_x_88) ;  /* 0x0000000000700947 */ /* 0x007fea0003800000 */
[----:B------:R-:W0:Y:S08]  /*03e0*/  LDC.64 R6, c[0x0][0x3f0] ;  /* 0x0000fc00ff067b82 */ /* 0x000e300000000a00 */
[----:B------:R-:W1:Y:S01]  /*03f0*/  LDC.64 R8, c[0x0][0x3f8] ;  /* 0x0000fe00ff087b82 */ /* 0x000e620000000a00 */
[----:B------:R-:W2:Y:S07]  /*0400*/  S2R R13, SR_CgaCtaId ;  /* 0x00000000000d7919 */ /* 0x000eae0000008800 */
[----:B------:R-:W3:Y:S01]  /*0410*/  LDC R11, c[0x0][0x3e4] ;  /* 0x0000f900ff0b7b82 */ /* 0x000ee20000000800 */
[----:B0-----:R-:W4:Y:S04]  /*0420*/  ATOMG.E.OR.STRONG.GPU PT, R4, desc[UR8][R6.64], RZ ;  /* 0x800000ff060479a8 */ /* 0x001f28000b1ef108 */
[----:B-1----:R-:W4:Y:S01]  /*0430*/  ATOMG.E.OR.STRONG.GPU PT, R5, desc[UR8][R8.64], RZ ;  /* 0x800000ff080579a8 */ /* 0x002f22000b1ef108 */
[----:B------:R-:W-:Y:S01]  /*0440*/  MOV R0, 0x400 ;  /* 0x0000040000007802 */ /* 0x000fe20000000f00 */
[----:B------:R-:W-:Y:S01]  /*0450*/  BSSY.RELIABLE B1, `(.L_x_89) ;  /* 0x0000011000017945 */ /* 0x000fe20003800100 */
[----:B---3--:R-:W-:-:S02]  /*0460*/  ISETP.GE.AND P0, PT, R11, 0x1, PT ;  /* 0x000000010b00780c */ /* 0x008fc40003f06270 */
[----:B--2---:R-:W-:-:S05]  /*0470*/  LEA R13, R13, R0, 0x18 ;  /* 0x000000000d0d7211 */ /* 0x004fca00078ec0ff */
[----:B------:R0:W-:Y:S04]  /*0480*/  STS [R13+0x8], RZ ;  /* 0x000008ff0d007388 */ /* 0x0001e80000000800 */
[----:B----4-:R0:W-:Y:S01]  /*0490*/  STS.64 [R13], R4 ;  /* 0x000000040d007388 */ /* 0x0101e20000000a00 */
[----:B------:R-:W-:-:S13]  /*04a0*/  ISETP.GT.OR P0, PT, R4, R5, !P0 ;  /* 0x000000050400720c */ /* 0x000fda0004704670 */
[----:B0-----:R-:W-:Y:S05]  /*04b0*/  @P0 BRA `(.L_x_90) ;  /* 0x0000000000280947 */ /* 0x001fea0003800000 */
[----:B------:R-:W0:Y:S02]  /*04c0*/  LDC.64 R6, c[0x0][0x3a8] ;  /* 0x0000ea00ff067b82 */ /* 0x000e240000000a00 */
[----:B0-----:R-:W-:-:S06]  /*04d0*/  IMAD.WIDE R6, R4, 0x4, R6 ;  /* 0x0000000404067825 */ /* 0x001fcc00078e0206 */
[----:B------:R-:W2:Y:S02]  /*04e0*/  LDG.E R6, desc[UR8][R6.64] ;  /* 0x0000000806067981 */ /* 0x000ea4000c1e1900 */
[----:B--2---:R-:W-:-:S13]  /*04f0*/  ISETP.GT.AND P0, PT, R6, R11, PT ;  /* 0x0000000b0600720c */ /* 0x004fda0003f04270 */
[----:B------:R-:W-:Y:S05]  /*0500*/  @P0 BRA `(.L_x_90) ;  /* 0x0000000000140947 */ /* 0x000fea0003800000 */
[----:B------:R0:W-:Y:S01]  /*0510*/  STS [R13+0x4], R4 ;  /* 0x000004040d007388 */ /* 0x0001e20000000800 */
[----:B------:R-:W-:-:S03]  /*0520*/  ISETP.NE.AND P0, PT, R6, RZ, PT ;  /* 0x000000ff0600720c */ /* 0x000fc60003f05270 */
[----:B------:R0:W-:Y:S10]  /*0530*/  STS [R13+0x8], R6 ;  /* 0x000008060d007388 */ /* 0x0001f40000000800 */
[----:B------:R-:W-:Y:S05]  /*0540*/  @P0 BREAK.RELIABLE B1 ;  /* 0x0000000000010942 */ /* 0x000fea0003800100 */
[----:B0-----:R-:W-:Y:S05]  /*0550*/  @P0 BRA `(.L_x_88) ;  /* 0x0000000000100947 */ /* 0x001fea0003800000 */
.L_x_90:
[----:B------:R-:W-:Y:S05]  /*0560*/  BSYNC.RELIABLE B1 ;  /* 0x0000000000017941 */ /* 0x000fea0003800100 */
.L_x_89:
[----:B------:R-:W0:Y:S01]  /*0570*/  LDC.64 R4, c[0x4][0x10] ;  /* 0x01000400ff047b82 */ /* 0x000e220000000a00 */
[----:B------:R-:W-:-:S05]  /*0580*/  IMAD.MOV.U32 R2, RZ, RZ, 0x1 ;  /* 0x00000001ff027424 */ /* 0x000fca00078e00ff */
[----:B0-----:R0:W-:Y:S02]  /*0590*/  STG.E.U8 desc[UR8][R4.64], R2 ;  /* 0x0000000204007986 */ /* 0x0011e4000c101108 */
.L_x_88:
[----:B------:R-:W-:Y:S05]  /*05a0*/  BSYNC.RECONVERGENT B0 ;  /* 0x0000000000007941 */ /* 0x000fea0003800200 */
.L_x_87:
[----:B0-----:R-:W-:-:S05]  /*05b0*/  CS2R.32 R4, SR_CgaSize ;  /* 0x0000000000047805 */ /* 0x001fca0000008a00 */
[----:B------:R-:W-:-:S06]  /*05c0*/  IMAD R4, R4, -0xa0, RZ ;  /* 0xffffff6004047824 */ /* 0x000fcc00078e02ff */
[----:B------:R-:W0:Y:S02]  /*05d0*/  LDC R4, c[0x0][R4+0x258] ;  /* 0x0000960004047b82 */ /* 0x000e240000000800 */
[----:B0-----:R-:W-:-:S04]  /*05e0*/  ISETP.NE.U32.AND P0, PT, R4, RZ, PT ;  /* 0x000000ff0400720c */ /* 0x001fc80003f05070 */
[----:B------:R-:W-:-:S13]  /*05f0*/  ISETP.NE.AND.EX P0, PT, RZ, UR7, PT, P0 ;  /* 0x00000007ff007c0c */ /* 0x000fda000bf05300 */
[----:B------:R-:W-:Y:S05]  /*0600*/  @!P0 BRA `(.L_x_91) ;  /* 0x0000002c00588947 */ /* 0x000fea0003800000 */
[----:B------:R-:W-:Y:S01]  /*0610*/  UMOV UR4, 0xffffffff ;  /* 0xffffffff00047882 */ /* 0x000fe20000000000 */
[----:B------:R-:W-:Y:S02]  /*0620*/  ISETP.NE.AND P0, PT, R19, RZ, PT ;  /* 0x000000ff1300720c */ /* 0x000fe40003f05270 */
[----:B------:R-:W-:Y:S11]  /*0630*/  BRA.DIV UR4, `(.L_x_92) ;  /* 0x0000002e04507947 */ /* 0x000ff6000b800000 */
[----:B------:R-:W-:Y:S06]  /*0640*/  BAR.SYNC.DEFER_BLOCKING 0x0 ;  /* 0x0000000000007b1d */ /* 0x000fec0000010000 */
.L_x_146:
[----:B------:R-:W-:Y:S04]  /*0650*/  BSSY B0, `(.L_x_93) ;  /* 0x0000018000007945 */ /* 0x000fe80003800000 */
[----:B------:R-:W-:Y:S05]  /*0660*/  @P0 BRA `(.L_x_94) ;  /* 0x0000000000580947 */ /* 0x000fea0003800000 */
[----:B------:R-:W0:Y:S01]  /*0670*/  S2R R5, SR_LANEID ;  /* 0x0000000000057919 */ /* 0x000e220000000000 */
[----:B------:R-:W-:Y:S02]  /*0680*/  VOTEU.ANY UR4, UPT, PT ;  /* 0x0000000000047886 */ /* 0x000fe400038e0100 */
[----:B------:R-:W-:Y:S08]  /*0690*/  FLO.U32 R2, UR4 ;  /* 0x0000000400027d00 */ /* 0x000ff000080e0000 */
[----:B------:R-:W1:Y:S02]  /*06a0*/  POPC R0, UR4 ;  /* 0x0000000400007d09 */ /* 0x000e640008000000 */
[----:B-1----:R-:W-:Y:S01]  /*06b0*/  IMAD R7, R0, UR5, RZ ;  /* 0x0000000500077c24 */ /* 0x002fe2000f8e02ff */
[----:B0-----:R-:W-:Y:S01]  /*06c0*/  ISETP.EQ.U32.AND P0, PT, R2, R5, PT ;  /* 0x000000050200720c */ /* 0x001fe20003f02070 */
[----:B------:R-:W-:-:S12]  /*06d0*/  IMAD.U32 R5, RZ, RZ, UR7 ;  /* 0x00000007ff057e24 */ /* 0x000fd8000f8e00ff */
[----:B------:R-:W-:Y:S06]  /*06e0*/  @P0 MEMBAR.ALL.GPU ;  /* 0x0000000000000992 */ /* 0x000fec000000a000 */
[----:B------:R-:W-:-:S00]  /*06f0*/  @P0 ERRBAR ;  /* 0x00000000000009ab */ /* 0x000fc00000000000 */
[----:B------:R-:W-:Y:S06]  /*0700*/  @P0 CGAERRBAR ;  /* 0x00000000000005ab */ /* 0x000fec0000000000 */
[----:B------:R-:W2:Y:S01]  /*0710*/  @P0 ATOM.E.ADD.STRONG.GPU PT, R7, desc[UR8][R4.64+0x4], R7 ;  /* 0x800004070407098a */ /* 0x000ea200081ef108 */
[----:B------:R-:W0:Y:S02]  /*0720*/  S2R R6, SR_LTMASK ;  /* 0x0000000000067919 */ /* 0x000e240000003900 */
[----:B0-----:R-:W-:-:S04]  /*0730*/  LOP3.LUT R6, R6, UR4, RZ, 0xc0, !PT ;  /* 0x0000000406067c12 */ /* 0x001fc8000f8ec0ff */
[----:B------:R-:W0:Y:S01]  /*0740*/  POPC R9, R6 ;  /* 0x0000000600097309 */ /* 0x000e220000000000 */
[----:B--2---:R-:W0:Y:S02]  /*0750*/  SHFL.IDX PT, R0, R7, R2, 0x1f ;  /* 0x00001f0207007589 */ /* 0x004e2400000e0000 */
[----:B0-----:R-:W-:-:S07]  /*0760*/  IMAD R0, R9, UR5, R0 ;  /* 0x0000000509007c24 */ /* 0x001fce000f8e0200 */
.L_x_95:
[----:B------:R-:W2:Y:S04]  /*0770*/  LD.E.STRONG.GPU R7, desc[UR8][R4.64+0x4] ;  /* 0x0000040804077980 */ /* 0x000ea8000c10f900 */
[----:B--2---:R-:W-:Y:S01]  /*0780*/  CCTL.IVALL ;  /* 0x00000000ff00798f */ /* 0x004fe20002000000 */
[----:B------:R-:W-:Y:S05]  /*0790*/  YIELD ;  /* 0x0000000000007946 */ /* 0x000fea0003800000 */
[----:B------:R-:W-:-:S04]  /*07a0*/  LOP3.LUT R7, R7, R0, RZ, 0x3c, !PT ;  /* 0x0000000007077212 */ /* 0x000fc800078e3cff */
[----:B------:R-:W-:-:S13]  /*07b0*/  ISETP.GT.AND P0, PT, R7, -0x1, PT ;  /* 0xffffffff0700780c */ /* 0x000fda0003f04270 */
[----:B------:R-:W-:Y:S05]  /*07c0*/  @P0 BRA `(.L_x_95) ;  /* 0xfffffffc00e80947 */ /* 0x000fea000383ffff */
.L_x_94:
[----:B------:R-:W-:Y:S05]  /*07d0*/  BSYNC B0 ;  /* 0x0000000000007941 */ /* 0x000fea0003800000 */
.L_x_93:
[----:B------:R-:W-:-:S03]  /*07e0*/  UMOV UR4, 0xffffffff ;  /* 0xffffffff00047882 */ /* 0x000fc60000000000 */
[----:B------:R-:W-:Y:S05]  /*07f0*/  BRA.DIV UR4, `(.L_x_96) ;  /* 0x0000002e04107947 */ /* 0x000fea000b800000 */
[----:B------:R-:W-:Y:S06]  /*0800*/  BAR.SYNC.DEFER_BLOCKING 0x0 ;  /* 0x0000000000007b1d */ /* 0x000fec0000010000 */
.L_x_149:
[----:B------:R-:W0:Y:S02]  /*0810*/  LDC.64 R4, c[0x4][0x10] ;  /* 0x01000400ff047b82 */ /* 0x000e240000000a00 */
[----:B0-----:R-:W2:Y:S02]  /*0820*/  LDG.E.U8 R4, desc[UR8][R4.64] ;  /* 0x0000000804047981 */ /* 0x001ea4000c1e1100 */
[----:B--2---:R-:W-:-:S13]  /*0830*/  ISETP.NE.AND P0, PT, R4, RZ, PT ;  /* 0x000000ff0400720c */ /* 0x004fda0003f05270 */
[----:B------:R-:W-:Y:S05]  /*0840*/  @P0 EXIT ;  /* 0x000000000000094d */ /* 0x000fea0003800000 */
[----:B------:R-:W0:Y:S01]  /*0850*/  S2UR UR6, SR_CgaCtaId ;  /* 0x00000000000679c3 */ /* 0x000e220000008800 */
[----:B------:R-:W-:Y:S01]  /*0860*/  UMOV UR4, 0x400 ;  /* 0x0000040000047882 */ /* 0x000fe20000000000 */
[----:B------:R-:W1:Y:S01]  /*0870*/  S2R R7, SR_CgaCtaId ;  /* 0x0000000000077919 */ /* 0x000e620000008800 */
[----:B------:R-:W-:Y:S01]  /*0880*/  MOV R0, 0x400 ;  /* 0x0000040000007802 */ /* 0x000fe20000000f00 */
[----:B------:R-:W-:Y:S01]  /*0890*/  IMAD.MOV.U32 R11, RZ, RZ, -0x1 ;  /* 0xffffffffff0b7424 */ /* 0x000fe200078e00ff */
[----:B------:R-:W-:Y:S01]  /*08a0*/  PLOP3.LUT P0, PT, PT, PT, PT, 0x80, 0x8 ;  /* 0x000000000008781c */ /* 0x000fe20003f0f070 */
[----:B------:R-:W-:Y:S01]  /*08b0*/  IMAD.MOV.U32 R2, RZ, RZ, -0x1 ;  /* 0xffffffffff027424 */ /* 0x000fe200078e00ff */
[----:B0-----:R-:W-:-:S09]  /*08c0*/  ULEA UR4, UR6, UR4, 0x18 ;  /* 0x0000000406047291 */ /* 0x001fd2000f8ec0ff */
[----:B------:R-:W0:Y:S01]  /*08d0*/  LDS.64 R4, [UR4] ;  /* 0x00000004ff047984 */ /* 0x000e220008000a00 */
[----:B-1----:R-:W-:-:S05]  /*08e0*/  LEA R7, R7, R0, 0x18 ;  /* 0x0000000007077211 */ /* 0x002fca00078ec0ff */
[----:B------:R-:W-:Y:S01]  /*08f0*/  IMAD R0, R20, 0x14, R7 ;  /* 0x0000001414007824 */ /* 0x000fe200078e0207 */
[----:B0-----:R-:W-:-:S13]  /*0900*/  ISETP.GT.AND P1, PT, R4, R5, PT ;  /* 0x000000050400720c */ /* 0x001fda0003f24270 */
[----:B------:R-:W-:Y:S05]  /*0910*/  @P1 BRA `(.L_x_97) ;  /* 0x0000000000ac1947 */ /* 0x000fea0003800000 */
[----:B------:R-:W0:Y:S02]  /*0920*/  LDC.64 R8, c[0x0][0x3a8] ;  /* 0x0000ea00ff087b82 */ /* 0x000e240000000a00 */
[----:B0-----:R-:W-:-:S05]  /*0930*/  IMAD.WIDE R8, R4, 0x4, R8 ;  /* 0x0000000404087825 */ /* 0x001fca00078e0208 */
[----:B------:R-:W2:Y:S01]  /*0940*/  LDG.E R13, desc[UR8][R8.64] ;  /* 0x00000008080d7981 */ /* 0x000ea2000c1e1900 */
[--C-:B------:R-:W-:Y:S01]  /*0950*/  SHF.R.S32.HI R7, RZ, 0x1f, R4.reuse ;  /* 0x0000001fff077819 */ /* 0x100fe20000011404 */
[----:B------:R-:W-:Y:S01]  /*0960*/  IMAD.MOV.U32 R6, RZ, RZ, R4 ;  /* 0x000000ffff067224 */ /* 0x000fe200078e0004 */
[----:B------:R-:W-:Y:S02]  /*0970*/  MOV R15, R16 ;  /* 0x00000010000f7202 */ /* 0x000fe40000000f00 */
[----:B--2---:R-:W-:-:S13]  /*0980*/  ISETP.GE.AND P1, PT, R16, R13, PT ;  /* 0x0000000d1000720c */ /* 0x004fda0003f26270 */
[----:B------:R-:W-:Y:S05]  /*0990*/  @!P1 BRA `(.L_x_98) ;  /* 0x0000000000389947 */ /* 0x000fea0003800000 */
[----:B------:R-:W0:Y:S01]  /*09a0*/  LDC.64 R8, c[0x0][0x3a8] ;  /* 0x0000ea00ff087b82 */ /* 0x000e220000000a00 */
[----:B------:R-:W-:Y:S02]  /*09b0*/  IMAD.MOV.U32 R4, RZ, RZ, R13 ;  /* 0x000000ffff047224 */ /* 0x000fe400078e000d */
[----:B------:R-:W-:-:S07]  /*09c0*/  IMAD.MOV.U32 R13, RZ, RZ, RZ ;  /* 0x000000ffff0d7224 */ /* 0x000fce00078e00ff */
.L_x_99:
[----:B------:R-:W-:Y:S01]  /*09d0*/  ISETP.NE.AND P1, PT, R6, R5, PT ;  /* 0x000000050600720c */ /* 0x000fe20003f25270 */
[----:B------:R-:W-:-:S12]  /*09e0*/  IMAD.IADD R13, R4, 0x1, R13 ;  /* 0x00000001040d7824 */ /* 0x000fd800078e020d */
[----:B------:R-:W-:Y:S05]  /*09f0*/  @!P1 BRA `(.L_x_97) ;  /* 0x0000000000749947 */ /* 0x000fea0003800000 */
[----:B------:R-:W-:-:S04]  /*0a00*/  VIADD R10, R6, 0x1 ;  /* 0x00000001060a7836 */ /* 0x000fc80000000000 */
[----:B0-----:R-:W-:-:S05]  /*0a10*/  IMAD.WIDE R6, R10, 0x4, R8 ;  /* 0x000000040a067825 */ /* 0x001fca00078e0208 */
[----:B------:R0:W2:Y:S01]  /*0a20*/  LDG.E R4, desc[UR8][R6.64] ;  /* 0x0000000806047981 */ /* 0x0000a2000c1e1900 */
[----:B------:R-:W-:Y:S01]  /*0a30*/  IMAD.IADD R15, R16, 0x1, -R13 ;  /* 0x00000001100f7824 */ /* 0x000fe200078e0a0d */
[--C-:B0-----:R-:W-:Y:S01]  /*0a40*/  SHF.R.S32.HI R7, RZ, 0x1f, R10.reuse ;  /* 0x0000001fff077819 */ /* 0x101fe2000001140a */
[----:B------:R-:W-:-:S03]  /*0a50*/  IMAD.MOV.U32 R6, RZ, RZ, R10 ;  /* 0x000000ffff067224 */ /* 0x000fc600078e000a */
[----:B--2---:R-:W-:-:S13]  /*0a60*/  ISETP.GE.AND P1, PT, R15, R4, PT ;  /* 0x000000040f00720c */ /* 0x004fda0003f26270 */
[----:B------:R-:W-:Y:S05]  /*0a70*/  @P1 BRA `(.L_x_99) ;  /* 0xfffffffc00d41947 */ /* 0x000fea000383ffff */
.L_x_98:
[----:B------:R-:W-:-:S13]  /*0a80*/  ISETP.NE.AND P1, PT, R6, -0x1, PT ;  /* 0xffffffff0600780c */ /* 0x000fda0003f25270 */
[----:B------:R-:W-:Y:S05]  /*0a90*/  @!P1 BRA `(.L_x_97) ;  /* 0x00000000004c9947 */ /* 0x000fea0003800000 */
[----:B------:R-:W0:Y:S01]  /*0aa0*/  LDC.64 R4, c[0x0][0x3a0] ;  /* 0x0000e800ff047b82 */ /* 0x000e220000000a00 */
[----:B------:R-:W-:-:S04]  /*0ab0*/  IMAD R9, R6, 0x5dc, R15 ;  /* 0x000005dc06097824 */ /* 0x000fc800078e020f */
[----:B0-----:R-:W-:-:S03]  /*0ac0*/  IMAD.WIDE R4, R9, 0x4, R4 ;  /* 0x0000000409047825 */ /* 0x001fc600078e0204 */
[----:B------:R-:W0:Y:S03]  /*0ad0*/  LDC.64 R8, c[0x0][0x398] ;  /* 0x0000e600ff087b82 */ /* 0x000e260000000a00 */
[----:B------:R-:W0:Y:S02]  /*0ae0*/  LDG.E R5, desc[UR8][R4.64] ;  /* 0x0000000804057981 */ /* 0x000e24000c1e1900 */
[----:B0-----:R-:W-:-:S05]  /*0af0*/  IMAD.WIDE R8, R5, 0x14, R8 ;  /* 0x0000001405087825 */ /* 0x001fca00078e0208 */
[----:B------:R-:W2:Y:S04]  /*0b00*/  LDG.E R13, desc[UR8][R8.64] ;  /* 0x00000008080d7981 */ /* 0x000ea8000c1e1900 */
[----:B------:R-:W3:Y:S04]  /*0b10*/  LDG.E R15, desc[UR8][R8.64+0x4] ;  /* 0x00000408080f7981 */ /* 0x000ee8000c1e1900 */
[----:B------:R-:W4:Y:S04]  /*0b20*/  LDG.E R21, desc[UR8][R8.64+0x8] ;  /* 0x0000080808157981 */ /* 0x000f28000c1e1900 */
[----:B------:R-:W5:Y:S04]  /*0b30*/  LDG.E R23, desc[UR8][R8.64+0xc] ;  /* 0x00000c0808177981 */ /* 0x000f68000c1e1900 */
[----:B------:R-:W5:Y:S01]  /*0b40*/  LDG.E R25, desc[UR8][R8.64+0x10] ;  /* 0x0000100808197981 */ /* 0x000f62000c1e1900 */
[----:B------:R-:W-:Y:S01]  /*0b50*/  PLOP3.LUT P0, PT, PT, PT, PT, 0x8, 0x80 ;  /* 0x000000000080781c */ /* 0x000fe20003f0e170 */
[----:B------:R-:W-:-:S02]  /*0b60*/  IMAD.MOV.U32 R11, RZ, RZ, R6 ;  /* 0x000000ffff0b7224 */ /* 0x000fc400078e0006 */
[----:B------:R-:W-:Y:S01]  /*0b70*/  IMAD.MOV.U32 R2, RZ, RZ, R7 ;  /* 0x000000ffff027224 */ /* 0x000fe200078e0007 */
[----:B--2---:R1:W-:Y:S04]  /*0b80*/  STS [R0+0x210], R13 ;  /* 0x0002100d00007388 */ /* 0x0043e80000000800 */
[----:B---3--:R1:W-:Y:S04]  /*0b90*/  STS [R0+0x214], R15 ;  /* 0x0002140f00007388 */ /* 0x0083e80000000800 */
[----:B----4-:R1:W-:Y:S04]  /*0ba0*/  STS [R0+0x218], R21 ;  /* 0x0002181500007388 */ /* 0x0103e80000000800 */
[----:B-----5:R1:W-:Y:S04]  /*0bb0*/  STS [R0+0x21c], R23 ;  /* 0x00021c1700007388 */ /* 0x0203e80000000800 */
[----:B------:R1:W-:Y:S02]  /*0bc0*/  STS [R0+0x220], R25 ;  /* 0x0002201900007388 */ /* 0x0003e40000000800 */
.L_x_97:
[----:B------:R-:W-:Y:S05]  /*0bd0*/  WARPSYNC.ALL ;  /* 0x0000000000007948 */ /* 0x000fea0003800000 */
[----:B------:R-:W-:Y:S06]  /*0be0*/  BAR.SYNC.DEFER_BLOCKING 0x0 ;  /* 0x0000000000007b1d */ /* 0x000fec0000010000 */
[----:B------:R-:W-:Y:S05]  /*0bf0*/  @P0 BRA `(.L_x_100) ;  /* 0x0000001400640947 */ /* 0x000fea0003800000 */
[----:B------:R-:W2:Y:S02]  /*0c00*/  LDCU.64 UR12, c[0x0][0x3a8] ;  /* 0x00007500ff0c77ac */ /* 0x000ea40008000a00 */
[----:B--2---:R-:W-:-:S04]  /*0c10*/  LEA R4, P0, R11, UR12, 0x2 ;  /* 0x0000000c0b047c11 */ /* 0x004fc8000f8010ff */
[----:B------:R-:W-:-:S06]  /*0c20*/  LEA.HI.X R5, R11, UR13, R2, 0x2, P0 ;  /* 0x0000000d0b057c11 */ /* 0x000fcc00080f1402 */
[----:B------:R-:W2:Y:S02]  /*0c30*/  LDG.E R5, desc[UR8][R4.64] ;  /* 0x0000000804057981 */ /* 0x000ea4000c1e1900 */
[----:B--2---:R-:W-:-:S13]  /*0c40*/  ISETP.GE.U32.AND P0, PT, R20, R5, PT ;  /* 0x000000051400720c */ /* 0x004fda0003f06070 */
[----:B------:R-:W-:Y:S05]  /*0c50*/  @P0 BRA `(.L_x_100) ;  /* 0x00000014004c0947 */ /* 0x000fea0003800000 */
[----:B-1----:R-:W1:Y:S01]  /*0c60*/  LDC R23, c[0x0][0x388] ;  /* 0x0000e200ff177b82 */ /* 0x002e620000000800 */
[----:B------:R-:W2:Y:S01]  /*0c70*/  S2R R2, SR_LANEID ;  /* 0x0000000000027919 */ /* 0x000ea20000000000 */
[----:B------:R-:W-:Y:S02]  /*0c80*/  VOTEU.ANY UR4, UPT, PT ;  /* 0x0000000000047886 */ /* 0x000fe400038e0100 */
[----:B------:R-:W-:Y:S02]  /*0c90*/  UFLO.U32 UR6, UR4 ;  /* 0x00000004000672bd */ /* 0x000fe400080e0000 */
[----:B------:R-:W-:Y:S02]  /*0ca0*/  POPC R11, UR4 ;  /* 0x00000004000b7d09 */ /* 0x000fe40008000000 */
[----:B0-----:R-:W0:Y:S01]  /*0cb0*/  LDC.64 R8, c[0x0][0x3e8] ;  /* 0x0000fa00ff087b82 */ /* 0x001e220000000a00 */
[----:B-1----:R-:W-:-:S05]  /*0cc0*/  IABS R6, R23 ;  /* 0x0000001700067213 */ /* 0x002fca0000000000 */
[----:B------:R-:W1:Y:S01]  /*0cd0*/  I2F.RP R7, R6 ;  /* 0x0000000600077306 */ /* 0x000e620000209400 */
[----:B--2---:R-:W-:Y:S02]  /*0ce0*/  ISETP.EQ.U32.AND P0, PT, R2, UR6, PT ;  /* 0x0000000602007c0c */ /* 0x004fe4000bf02070 */
[----:B------:R-:W2:Y:S04]  /*0cf0*/  LDS R2, [R0+0x210] ;  /* 0x0002100000027984 */ /* 0x000ea80000000800 */
[----:B------:R-:W3:Y:S01]  /*0d00*/  LDS R0, [R0+0x214] ;  /* 0x0002140000007984 */ /* 0x000ee20000000800 */
[----:B-1----:R-:W1:Y:S06]  /*0d10*/  MUFU.RCP R7, R7 ;  /* 0x0000000700077308 */ /* 0x002e6c0000001000 */
[----:B0-----:R0:W-:Y:S01]  /*0d20*/  @P0 REDG.E.ADD.STRONG.GPU desc[UR8][R8.64], R11 ;  /* 0x0000000b0800098e */ /* 0x0011e2000c12e108 */
[----:B------:R-:W-:-:S02]  /*0d30*/  IMAD.MOV.U32 R12, RZ, RZ, -0x1 ;  /* 0xffffffffff0c7424 */ /* 0x000fc400078e00ff */
[----:B------:R-:W-:Y:S02]  /*0d40*/  IMAD.MOV.U32 R14, RZ, RZ, 0x1 ;  /* 0x00000001ff0e7424 */ /* 0x000fe400078e00ff */
[----:B------:R-:W-:Y:S02]  /*0d50*/  IMAD.MOV.U32 R15, RZ, RZ, RZ ;  /* 0x000000ffff0f7224 */ /* 0x000fe400078e00ff */
[----:B------:R-:W-:Y:S02]  /*0d60*/  IMAD.MOV.U32 R10, RZ, RZ, -0x1 ;  /* 0xffffffffff0a7424 */ /* 0x000fe400078e00ff */
[----:B------:R-:W-:Y:S02]  /*0d70*/  IMAD.MOV.U32 R24, RZ, RZ, RZ ;  /* 0x000000ffff187224 */ /* 0x000fe400078e00ff */
[----:B0-----:R-:W-:Y:S02]  /*0d80*/  IMAD.MOV.U32 R11, RZ, RZ, 0x1 ;  /* 0x00000001ff0b7424 */ /* 0x001fe400078e00ff */
[----:B-1----:R-:W-:-:S02]  /*0d90*/  VIADD R4, R7, 0xffffffe ;  /* 0x0ffffffe07047836 */ /* 0x002fc40000000000 */
[----:B------:R-:W-:Y:S02]  /*0da0*/  IMAD.MOV.U32 R7, RZ, RZ, 0x1 ;  /* 0x00000001ff077424 */ /* 0x000fe400078e00ff */
[----:B------:R0:W1:Y:S02]  /*0db0*/  F2I.FTZ.U32.TRUNC.NTZ R5, R4 ;  /* 0x0000000400057305 */ /* 0x000064000021f000 */
[----:B0-----:R-:W-:Y:S01]  /*0dc0*/  HFMA2 R4, -RZ, RZ, 0, 0 ;  /* 0x00000000ff047431 */ /* 0x001fe200000001ff */
[----:B--2---:R-:W-:Y:S01]  /*0dd0*/  IABS R8, R2 ;  /* 0x0000000200087213 */ /* 0x004fe20000000000 */
[----:B-1----:R-:W-:-:S04]  /*0de0*/  IMAD.MOV R13, RZ, RZ, -R5 ;  /* 0x000000ffff0d7224 */ /* 0x002fc800078e0a05 */
[----:B------:R-:W-:Y:S02]  /*0df0*/  IMAD R9, R13, R6, RZ ;  /* 0x000000060d097224 */ /* 0x000fe400078e02ff */
[----:B------:R-:W-:Y:S02]  /*0e00*/  IMAD.MOV.U32 R13, RZ, RZ, RZ ;  /* 0x000000ffff0d7224 */ /* 0x000fe400078e00ff */
[----:B------:R-:W-:Y:S01]  /*0e10*/  IMAD.HI.U32 R5, R5, R9, R4 ;  /* 0x0000000905057227 */ /* 0x000fe200078e0004 */
[----:B------:R-:W-:Y:S02]  /*0e20*/  LOP3.LUT R4, R2, R23, RZ, 0x3c, !PT ;  /* 0x0000001702047212 */ /* 0x000fe400078e3cff */
[----:B------:R0:W-:Y:S01]  /*0e30*/  STL.128 [R1], R12 ;  /* 0x0000000c01007387 */ /* 0x0001e20000100c00 */
[----:B------:R-:W-:Y:S01]  /*0e40*/  IMAD.MOV.U32 R9, RZ, RZ, -0x1 ;  /* 0xffffffffff097424 */ /* 0x000fe200078e00ff */
[----:B------:R-:W-:Y:S01]  /*0e50*/  ISETP.GE.AND P2, PT, R4, RZ, PT ;  /* 0x000000ff0400720c */ /* 0x000fe20003f46270 */
[----:B------:R-:W-:-:S04]  /*0e60*/  IMAD.HI.U32 R22, R5, R8, RZ ;  /* 0x0000000805167227 */ /* 0x000fc800078e00ff */
[----:B------:R-:W-:Y:S02]  /*0e70*/  IMAD.MOV R5, RZ, RZ, -R22 ;  /* 0x000000ffff057224 */ /* 0x000fe400078e0a16 */
[----:B------:R-:W-:Y:S02]  /*0e80*/  IMAD.MOV.U32 R4, RZ, RZ, RZ ;  /* 0x000000ffff047224 */ /* 0x000fe400078e00ff */
[----:B------:R-:W-:Y:S01]  /*0e90*/  IMAD R5, R6, R5, R8 ;  /* 0x0000000506057224 */ /* 0x000fe200078e0208 */
[----:B------:R-:W-:-:S04]  /*0ea0*/  MOV R8, 0xffffffff ;  /* 0xffffffff00087802 */ /* 0x000fc80000000f00 */
[----:B------:R-:W-:Y:S01]  /*0eb0*/  ISETP.GT.U32.AND P1, PT, R6, R5, PT ;  /* 0x000000050600720c */ /* 0x000fe20003f24070 */
[----:B0-----:R-:W-:Y:S01]  /*0ec0*/  IMAD.MOV.U32 R12, RZ, RZ, 0x1 ;  /* 0x00000001ff0c7424 */ /* 0x001fe200078e00ff */
[----:B------:R0:W-:Y:S01]  /*0ed0*/  STL.128 [R1+0x20], R8 ;  /* 0x0000200801007387 */ /* 0x0001e20000100c00 */
[----:B------:R-:W-:Y:S02]  /*0ee0*/  IMAD.MOV.U32 R13, RZ, RZ, -0x1 ;  /* 0xffffffffff0d7424 */ /* 0x000fe400078e00ff */
[----:B------:R-:W-:-:S05]  /*0ef0*/  IMAD.MOV.U32 R15, RZ, RZ, 0x1 ;  /* 0x00000001ff0f7424 */ /* 0x000fca00078e00ff */
[----:B------:R0:W-:Y:S03]  /*0f00*/  STL.128 [R1+0x30], R12 ;  /* 0x0000300c01007387 */ /* 0x0001e60000100c00 */
[----:B------:R-:W-:Y:S02]  /*0f10*/  @!P1 IMAD.IADD R5, R5, 0x1, -R6 ;  /* 0x0000000105059824 */ /* 0x000fe400078e0a06 */
[----:B------:R-:W-:Y:S01]  /*0f20*/  @!P1 VIADD R22, R22, 0x1 ;  /* 0x0000000116169836 */ /* 0x000fe20000000000 */
[----:B------:R-:W-:Y:S02]  /*0f30*/  ISETP.NE.AND P1, PT, R23, RZ, PT ;  /* 0x000000ff1700720c */ /* 0x000fe40003f25270 */
[----:B------:R-:W-:Y:S01]  /*0f40*/  ISETP.GE.U32.AND P0, PT, R5, R6, PT ;  /* 0x000000060500720c */ /* 0x000fe20003f06070 */
[----:B------:R-:W-:Y:S02]  /*0f50*/  IMAD.MOV.U32 R5, RZ, RZ, -0x1 ;  /* 0xffffffffff057424 */ /* 0x000fe400078e00ff */
[----:B------:R-:W-:-:S05]  /*0f60*/  IMAD.MOV.U32 R6, RZ, RZ, RZ ;  /* 0x000000ffff067224 */ /* 0x000fca00078e00ff */
[----:B------:R0:W-:Y:S05]  /*0f70*/  STL.128 [R1+0x10], R4 ;  /* 0x0000100401007387 */ /* 0x0001ea0000100c00 */
[----:B------:R-:W-:-:S04]  /*0f80*/  @P0 VIADD R22, R22, 0x1 ;  /* 0x0000000116160836 */ /* 0x000fc80000000000 */
[----:B------:R-:W-:Y:S01]  /*0f90*/  @!P2 IMAD.MOV R22, RZ, RZ, -R22 ;  /* 0x000000ffff16a224 */ /* 0x000fe200078e0a16 */
[----:B------:R-:W-:-:S05]  /*0fa0*/  @!P1 LOP3.LUT R22, RZ, R23, RZ, 0x33, !PT ;  /* 0x00000017ff169212 */ /* 0x000fca00078e33ff */
[----:B------:R-:W-:-:S04]  /*0fb0*/  IMAD.MOV R21, RZ, RZ, -R22 ;  /* 0x000000ffff157224 */ /* 0x000fc800078e0a16 */
[----:B0--3--:R-:W-:-:S07]  /*0fc0*/  IMAD R21, R23, R21, R2 ;  /* 0x0000001517157224 */ /* 0x009fce00078e0202 */
.L_x_117:
[C---:B------:R-:W-:Y:S01]  /*0fd0*/  IMAD R6, R24.reuse, 0x8, R1 ;  /* 0x0000000818067824 */ /* 0x040fe200078e0201 */
[----:B------:R-:W0:Y:S05]  /*0fe0*/  LDC.64 R4, c[0x0][0x388] ;  /* 0x0000e200ff047b82 */ /* 0x000e2a0000000a00 */
[----:B------:R-:W2:Y:S01]  /*0ff0*/  LDL.64 R6, [R6] ;  /* 0x0000000006067983 */ /* 0x000ea20000100a00 */
[----:B------:R-:W-:Y:S01]  /*1000*/  VIADD R24, R24, 0x1 ;  /* 0x0000000118187836 */ /* 0x000fe20000000000 */
[----:B------:R-:W-:Y:S05]  /*1010*/  YIELD ;  /* 0x0000000000007946 */ /* 0x000fea0003800000 */
[----:B------:R-:W-:Y:S01]  /*1020*/  BSSY B0, `(.L_x_101) ;  /* 0x0000115000007945 */ /* 0x000fe20003800000 */
[----:B------:R-:W-:-:S02]  /*1030*/  ISETP.NE.AND P1, PT, R24, 0x8, PT ;  /* 0x000000081800780c */ /* 0x000fc40003f25270 */
[----:B--2---:R-:W-:Y:S01]  /*1040*/  IADD3 R8, PT, PT, R22, R7, RZ ;  /* 0x0000000716087210 */ /* 0x004fe20007ffe0ff */
[----:B------:R-:W-:-:S03]  /*1050*/  IMAD.IADD R9, R21, 0x1, R6 ;  /* 0x0000000115097824 */ /* 0x000fc600078e0206 */
[C---:B0-----:R-:W-:Y:S02]  /*1060*/  ISETP.GE.AND P0, PT, R8.reuse, R5, PT ;  /* 0x000000050800720c */ /* 0x041fe40003f06270 */
[----:B------:R-:W-:Y:S02]  /*1070*/  LOP3.LUT R5, R8, R9, RZ, 0xfc, !PT ;  /* 0x0000000908057212 */ /* 0x000fe400078efcff */
[----:B------:R-:W-:-:S04]  /*1080*/  ISETP.GE.OR P0, PT, R9, R4, P0 ;  /* 0x000000040900720c */ /* 0x000fc80000706670 */
[----:B------:R-:W-:Y:S01]  /*1090*/  ISETP.LT.OR P0, PT, R5, RZ, P0 ;  /* 0x000000ff0500720c */ /* 0x000fe20000701670 */
[----:B------:R-:W-:-:S12]  /*10a0*/  IMAD R5, R8, R4, R9 ;  /* 0x0000000408057224 */ /* 0x000fd800078e0209 */
[----:B------:R-:W-:Y:S05]  /*10b0*/  @P0 BRA `(.L_x_102) ;  /* 0x00000010002c0947 */ /* 0x000fea0003800000 */
[----:B------:R-:W0:Y:S02]  /*10c0*/  LDC.64 R8, c[0x0][0x380] ;  /* 0x0000e000ff087b82 */ /* 0x000e240000000a00 */
[----:B0-----:R-:W-:-:S06]  /*10d0*/  IMAD.WIDE R8, R5, 0x4, R8 ;  /* 0x0000000405087825 */ /* 0x001fcc00078e0208 */
[----:B------:R-:W2:Y:S02]  /*10e0*/  LDG.E R8, desc[UR8][R8.64] ;  /* 0x0000000808087981 */ /* 0x000ea4000c1e1900 */
[----:B--2---:R-:W-:-:S13]  /*10f0*/  ISETP.NE.AND P0, PT, R8, RZ, PT ;  /* 0x000000ff0800720c */ /* 0x004fda0003f05270 */
[----:B------:R-:W-:Y:S05]  /*1100*/  @P0 BRA `(.L_x_102) ;  /* 0x0000001000180947 */ /* 0x000fea0003800000 */
[----:B------:R-:W-:Y:S01]  /*1110*/  IABS R7, R7 ;  /* 0x0000000700077213 */ /* 0x000fe20000000000 */
[----:B------:R-:W0:Y:S01]  /*1120*/  LDC.64 R8, c[0x0][0x398] ;  /* 0x0000e600ff087b82 */ /* 0x000e220000000a00 */
[----:B------:R-:W-:Y:S01]  /*1130*/  IABS R10, R6 ;  /* 0x00000006000a7213 */ /* 0x000fe20000000000 */
[----:B------:R-:W-:Y:S02]  /*1140*/  VIADD R13, R0, 0x586 ;  /* 0x00000586000d7836 */ /* 0x000fe40000000000 */
[----:B------:R-:W-:Y:S02]  /*1150*/  IMAD.MOV.U32 R6, RZ, RZ, R7 ;  /* 0x000000ffff067224 */ /* 0x000fe400078e0007 */
[----:B------:R-:W-:-:S04]  /*1160*/  IMAD.MOV.U32 R7, RZ, RZ, R10 ;  /* 0x000000ffff077224 */ /* 0x000fc800078e000a */
[----:B------:R-:W-:-:S05]  /*1170*/  IMAD.IADD R6, R6, 0x1, R7 ;  /* 0x0000000106067824 */ /* 0x000fca00078e0207 */
[----:B------:R-:W-:Y:S01]  /*1180*/  ISETP.NE.AND P0, PT, R6, 0x2, PT ;  /* 0x000000020600780c */ /* 0x000fe20003f05270 */
[----:B0-----:R-:W-:-:S12]  /*1190*/  IMAD.WIDE R8, R5, 0x14, R8 ;  /* 0x0000001405087825 */ /* 0x001fd800078e0208 */
[----:B------:R-:W-:-:S05]  /*11a0*/  @P0 VIADD R13, R0, 0x3e8 ;  /* 0x000003e8000d0836 */ /* 0x000fca0000000000 */
[----:B------:R-:W2:Y:S02]  /*11b0*/  ATOMG.E.MIN.S32.STRONG.GPU PT, R6, desc[UR8][R8.64+0x4], R13 ;  /* 0x8000040d080679a8 */ /* 0x000ea400089ef308 */
[----:B--2---:R-:W-:-:S13]  /*11c0*/  ISETP.GE.AND P0, PT, R13, R6, PT ;  /* 0x000000060d00720c */ /* 0x004fda0003f06270 */
[----:B------:R-:W-:Y:S05]  /*11d0*/  @P0 BRA `(.L_x_102) ;  /* 0x0000000c00e40947 */ /* 0x000fea0003800000 */
[----:B------:R-:W-:Y:S01]  /*11e0*/  IABS R10, R4 ;  /* 0x00000004000a7213 */ /* 0x000fe20000000000 */
[----:B------:R-:W0:Y:S01]  /*11f0*/  LDC R11, c[0x0][0x390] ;  /* 0x0000e400ff0b7b82 */ /* 0x000e220000000800 */
[----:B------:R-:W-:Y:S01]  /*1200*/  IABS R23, R5 ;  /* 0x0000000500177213 */ /* 0x000fe20000000000 */
[----:B------:R1:W-:Y:S01]  /*1210*/  STG.E desc[UR8][R8.64+0x10], R2 ;  /* 0x0000100208007986 */ /* 0x0003e2000c101908 */
[----:B------:R-:W2:Y:S01]  /*1220*/  I2F.RP R12, R10 ;  /* 0x0000000a000c7306 */ /* 0x000ea20000209400 */
[----:B------:R-:W-:Y:S07]  /*1230*/  BSSY.RECONVERGENT B1, `(.L_x_103) ;  /* 0x0000038000017945 */ /* 0x000fee0003800200 */
[----:B--2---:R-:W2:Y:S02]  /*1240*/  MUFU.RCP R12, R12 ;  /* 0x0000000c000c7308 */ /* 0x004ea40000001000 */
[----:B--2---:R-:W-:-:S06]  /*1250*/  VIADD R6, R12, 0xffffffe ;  /* 0x0ffffffe0c067836 */ /* 0x004fcc0000000000 */
[----:B------:R2:W3:Y:S02]  /*1260*/  F2I.FTZ.U32.TRUNC.NTZ R7, R6 ;  /* 0x0000000600077305 */ /* 0x0004e4000021f000 */
[----:B--2---:R-:W-:Y:S02]  /*1270*/  IMAD.MOV.U32 R6, RZ, RZ, RZ ;  /* 0x000000ffff067224 */ /* 0x004fe400078e00ff */
[----:B---3--:R-:W-:-:S04]  /*1280*/  IMAD.MOV R15, RZ, RZ, -R7 ;  /* 0x000000ffff0f7224 */ /* 0x008fc800078e0a07 */
[----:B------:R-:W-:-:S04]  /*1290*/  IMAD R15, R15, R10, RZ ;  /* 0x0000000a0f0f7224 */ /* 0x000fc800078e02ff */
[----:B------:R-:W-:Y:S01]  /*12a0*/  IMAD.HI.U32 R14, R7, R15, R6 ;  /* 0x0000000f070e7227 */ /* 0x000fe200078e0006 */
[----:B0-----:R-:W-:-:S03]  /*12b0*/  IABS R7, R11 ;  /* 0x0000000b00077213 */ /* 0x001fc60000000000 */
[----:B------:R-:W-:Y:S01]  /*12c0*/  IMAD.MOV.U32 R15, RZ, RZ, R23 ;  /* 0x000000ffff0f7224 */ /* 0x000fe200078e0017 */
[----:B------:R-:W-:-:S03]  /*12d0*/  MOV R23, R7 ;  /* 0x0000000700177202 */ /* 0x000fc60000000f00 */
[----:B------:R-:W-:-:S04]  /*12e0*/  IMAD.HI.U32 R7, R14, R15, RZ ;  /* 0x0000000f0e077227 */ /* 0x000fc800078e00ff */
[----:B------:R-:W-:-:S04]  /*12f0*/  IMAD.HI.U32 R6, R14, R23, RZ ;  /* 0x000000170e067227 */ /* 0x000fc800078e00ff */
[----:B------:R-:W-:Y:S02]  /*1300*/  IMAD.MOV R12, RZ, RZ, -R7 ;  /* 0x000000ffff0c7224 */ /* 0x000fe400078e0a07 */
[----:B------:R-:W-:Y:S02]  /*1310*/  IMAD.MOV R14, RZ, RZ, -R6 ;  /* 0x000000ffff0e7224 */ /* 0x000fe400078e0a06 */
[C---:B------:R-:W-:Y:S01]  /*1320*/  IMAD R15, R10.reuse, R12, R15 ;  /* 0x0000000c0a0f7224 */ /* 0x040fe200078e020f */
[----:B------:R-:W-:Y:S01]  /*1330*/  LOP3.LUT R12, R11, R4, RZ, 0x3c, !PT ;  /* 0x000000040b0c7212 */ /* 0x000fe200078e3cff */
[----:B------:R-:W-:-:S03]  /*1340*/  IMAD R23, R10, R14, R23 ;  /* 0x0000000e0a177224 */ /* 0x000fc600078e0217 */
[C---:B------:R-:W-:Y:S02]  /*1350*/  ISETP.GT.U32.AND P5, PT, R10.reuse, R15, PT ;  /* 0x0000000f0a00720c */ /* 0x040fe40003fa4070 */
[----:B------:R-:W-:-:S11]  /*1360*/  ISETP.GT.U32.AND P0, PT, R10, R23, PT ;  /* 0x000000170a00720c */ /* 0x000fd60003f04070 */
[--C-:B------:R-:W-:Y:S02]  /*1370*/  @!P5 IMAD.IADD R15, R15, 0x1, -R10.reuse ;  /* 0x000000010f0fd824 */ /* 0x100fe400078e0a0a */
[----:B------:R-:W-:Y:S02]  /*1380*/  @!P0 IMAD.IADD R23, R23, 0x1, -R10 ;  /* 0x0000000117178824 */ /* 0x000fe400078e0a0a */
[----:B------:R-:W-:Y:S01]  /*1390*/  @!P5 VIADD R7, R7, 0x1 ;  /* 0x000000010707d836 */ /* 0x000fe20000000000 */
[-C--:B------:R-:W-:Y:S01]  /*13a0*/  ISETP.GE.U32.AND P2, PT, R15, R10.reuse, PT ;  /* 0x0000000a0f00720c */ /* 0x080fe20003f46070 */
[----:B------:R-:W-:Y:S01]  /*13b0*/  @!P0 VIADD R6, R6, 0x1 ;  /* 0x0000000106068836 */ /* 0x000fe20000000000 */
[----:B------:R-:W-:Y:S02]  /*13c0*/  ISETP.GE.U32.AND P3, PT, R23, R10, PT ;  /* 0x0000000a1700720c */ /* 0x000fe40003f66070 */
[----:B------:R-:W-:Y:S02]  /*13d0*/  LOP3.LUT R10, R5, R4, RZ, 0x3c, !PT ;  /* 0x00000004050a7212 */ /* 0x000fe400078e3cff */
[----:B------:R-:W-:-:S02]  /*13e0*/  ISETP.GE.AND P5, PT, R12, RZ, PT ;  /* 0x000000ff0c00720c */ /* 0x000fc40003fa6270 */
[----:B------:R-:W-:Y:S02]  /*13f0*/  ISETP.GE.AND P4, PT, R10, RZ, PT ;  /* 0x000000ff0a00720c */ /* 0x000fe40003f86270 */
[----:B------:R-:W-:Y:S02]  /*1400*/  ISETP.NE.AND P0, PT, R4, RZ, PT ;  /* 0x000000ff0400720c */ /* 0x000fe40003f05270 */
[----:B------:R-:W-:Y:S01]  /*1410*/  LOP3.LUT R10, RZ, R4, RZ, 0x33, !PT ;  /* 0x00000004ff0a7212 */ /* 0x000fe200078e33ff */
[----:B------:R-:W-:Y:S02]  /*1420*/  @P2 VIADD R7, R7, 0x1 ;  /* 0x0000000107072836 */ /* 0x000fe40000000000 */
        /* <DEDUP_REMOVED lines=8> */
[----:B------:R-:W-:-:S05]  /*14b0*/  IMAD R4, R4, R7, R5 ;  /* 0x0000000704047224 */ /* 0x000fca00078e0205 */
[----:B------:R-:W-:-:S05]  /*14c0*/  IADD3 R11, PT, PT, R4, R11, RZ ;  /* 0x0000000b040b7210 */ /* 0x000fca0007ffe0ff */
[----:B------:R-:W-:-:S04]  /*14d0*/  IMAD R11, R11, R11, RZ ;  /* 0x0000000b0b0b7224 */ /* 0x000fc800078e02ff */
[----:B------:R-:W-:-:S05]  /*14e0*/  IMAD R11, R6, R6, R11 ;  /* 0x00000006060b7224 */ /* 0x000fca00078e020b */
[----:B------:R-:W-:-:S04]  /*14f0*/  I2FP.F32.U32 R11, R11 ;  /* 0x0000000b000b7245 */ /* 0x000fc80000201000 */
[----:B------:R1:W0:Y:S01]  /*1500*/  MUFU.RSQ R6, R11 ;  /* 0x0000000b00067308 */ /* 0x0002220000001400 */
[----:B------:R-:W-:-:S05]  /*1510*/  VIADD R4, R11, 0xf3000000 ;  /* 0xf30000000b047836 */ /* 0x000fca0000000000 */
[----:B------:R-:W-:-:S13]  /*1520*/  ISETP.GT.U32.AND P0, PT, R4, 0x727fffff, PT ;  /* 0x727fffff0400780c */ /* 0x000fda0003f04070 */
[----:B01----:R-:W-:Y:S05]  /*1530*/  @!P0 BRA `(.L_x_104) ;  /* 0x00000000000c8947 */ /* 0x003fea0003800000 */
[----:B------:R-:W-:-:S07]  /*1540*/  MOV R14, 0x1560 ;  /* 0x00001560000e7802 */ /* 0x000fce0000000f00 */
[----:B------:R-:W-:Y:S05]  /*1550*/  CALL.REL.NOINC `($__internal_1_$__cuda_sm20_sqrt_rn_f32_slowpath) ;  /* 0x0000002c00147944 */ /* 0x000fea0003c00000 */
[----:B------:R-:W-:Y:S05]  /*1560*/  BRA `(.L_x_105) ;  /* 0x0000000000107947 */ /* 0x000fea0003800000 */
.L_x_104:
[----:B------:R-:W-:Y:S01]  /*1570*/  FMUL.FTZ R4, R11, R6 ;  /* 0x000000060b047220 */ /* 0x000fe20000410000 */
[----:B------:R-:W-:-:S03]  /*1580*/  FMUL.FTZ R6, R6, 0.5 ;  /* 0x3f00000006067820 */ /* 0x000fc60000410000 */
[----:B------:R-:W-:-:S04]  /*1590*/  FFMA R7, -R4, R4, R11 ;  /* 0x0000000404077223 */ /* 0x000fc8000000010b */
[----:B------:R-:W-:-:S07]  /*15a0*/  FFMA R4, R7, R6, R4 ;  /* 0x0000000607047223 */ /* 0x000fce0000000004 */
.L_x_105:
[----:B------:R-:W-:Y:S05]  /*15b0*/  BSYNC.RECONVERGENT B1 ;  /* 0x0000000000017941 */ /* 0x000fea0003800200 */
.L_x_103:
[----:B------:R-:W0:Y:S01]  /*15c0*/  LDCU UR4, c[0x0][0x390] ;  /* 0x00007200ff0477ac */ /* 0x000e220008000800 */
[----:B------:R-:W-:Y:S01]  /*15d0*/  FMUL R4, R4, 1000 ;  /* 0x447a000004047820 */ /* 0x000fe20000400000 */
[----:B------:R-:W-:Y:S01]  /*15e0*/  IMAD.MOV.U32 R25, RZ, RZ, 0x1 ;  /* 0x00000001ff197424 */ /* 0x000fe200078e00ff */
[----:B------:R-:W1:Y:S02]  /*15f0*/  LDC R23, c[0x3][RZ] ;  /* 0x00c00000ff177b82 */ /* 0x000e640000000800 */
[----:B------:R-:W2:Y:S06]  /*1600*/  F2I.TRUNC.NTZ R12, R4 ;  /* 0x00000004000c7305 */ /* 0x000eac000020f100 */
[----:B------:R-:W3:Y:S01]  /*1610*/  LDC R26, c[0x0][0x388] ;  /* 0x0000e200ff1a7b82 */ /* 0x000ee20000000800 */
[----:B0-----:R-:W-:Y:S01]  /*1620*/  ISETP.NE.AND P0, PT, R5, UR4, PT ;  /* 0x0000000405007c0c */ /* 0x001fe2000bf05270 */
[----:B--2---:R-:W-:Y:S01]  /*1630*/  IMAD.IADD R13, R13, 0x1, R12 ;  /* 0x000000010d0d7824 */ /* 0x004fe200078e020c */
[----:B------:R-:W-:Y:S04]  /*1640*/  STG.E desc[UR8][R8.64+0x8], R12 ;  /* 0x0000080c08007986 */ /* 0x000fe8000c101908 */
[----:B------:R0:W-:Y:S07]  /*1650*/  STG.E desc[UR8][R8.64+0xc], R13 ;  /* 0x00000c0d08007986 */ /* 0x0001ee000c101908 */
[----:B------:R-:W2:Y:S08]  /*1660*/  @!P0 LDC.64 R10, c[0x0][0x3c8] ;  /* 0x0000f200ff0a8b82 */ /* 0x000eb00000000a00 */
[----:B------:R-:W4:Y:S01]  /*1670*/  @!P0 LDC.64 R6, c[0x4][0x10] ;  /* 0x01000400ff068b82 */ /* 0x000f220000000a00 */
[----:B--2---:R2:W-:Y:S04]  /*1680*/  @!P0 STG.E.U8 desc[UR8][R10.64], R25 ;  /* 0x000000190a008986 */ /* 0x0045e8000c101108 */
[----:B----4-:R4:W-:Y:S04]  /*1690*/  @!P0 STG.E.U8 desc[UR8][R6.64], R25 ;  /* 0x0000001906008986 */ /* 0x0109e8000c101108 */
[----:B0-----:R-:W3:Y:S01]  /*16a0*/  @!P0 LDG.E R13, desc[UR8][R8.64+0xc] ;  /* 0x00000c08080d8981 */ /* 0x001ee2000c1e1900 */
[----:B-1----:R-:W0:Y:S02]  /*16b0*/  MUFU.RCP R14, R23 ;  /* 0x00000017000e7308 */ /* 0x002e240000001000 */
[----:B0-----:R-:W-:-:S04]  /*16c0*/  FFMA R15, R14, -R23, 1 ;  /* 0x3f8000000e0f7423 */ /* 0x001fc80000000817 */
[----:B------:R-:W-:Y:S01]  /*16d0*/  FFMA R15, R14, R15, R14 ;  /* 0x0000000f0e0f7223 */ /* 0x000fe2000000000e */
[----:B---3--:R-:W-:-:S05]  /*16e0*/  IMAD R4, R26, -0x586, R13 ;  /* 0xfffffa7a1a047824 */ /* 0x008fca00078e020d */
[----:B------:R-:W-:-:S04]  /*16f0*/  I2FP.F32.S32 R4, R4 ;  /* 0x0000000400047245 */ /* 0x000fc80000201400 */
[----:B------:R-:W0:Y:S01]  /*1700*/  FCHK P0, R4, R23 ;  /* 0x0000001704007302 */ /* 0x000e220000000000 */
[----:B--2---:R-:W-:-:S04]  /*1710*/  FFMA R10, R4, R15, RZ ;  /* 0x0000000f040a7223 */ /* 0x004fc800000000ff */
[----:B----4-:R-:W-:-:S04]  /*1720*/  FFMA R6, R10, -R23, R4 ;  /* 0x800000170a067223 */ /* 0x010fc80000000004 */
[----:B------:R-:W-:Y:S01]  /*1730*/  FFMA R6, R15, R6, R10 ;  /* 0x000000060f067223 */ /* 0x000fe2000000000a */
[----:B0-----:R-:W-:Y:S06]  /*1740*/  @!P0 BRA `(.L_x_106) ;  /* 0x00000000000c8947 */ /* 0x001fec0003800000 */
[----:B------:R-:W-:-:S07]  /*1750*/  MOV R6, 0x1770 ;  /* 0x0000177000067802 */ /* 0x000fce0000000f00 */
[----:B------:R-:W-:Y:S05]  /*1760*/  CALL.REL.NOINC `($__internal_2_$__cuda_sm3x_div_rn_noftz_f32_slowpath) ;  /* 0x0000002800f07944 */ /* 0x000fea0003c00000 */
[----:B------:R-:W-:-:S07]  /*1770*/  IMAD.MOV.U32 R6, RZ, RZ, R4 ;  /* 0x000000ffff067224 */ /* 0x000fce00078e0004 */
.L_x_106:
[----:B------:R-:W0:Y:S01]  /*1780*/  F2I.TRUNC.NTZ R6, R6 ;  /* 0x0000000600067305 */ /* 0x000e22000020f100 */
[----:B------:R-:W-:Y:S05]  /*1790*/  WARPSYNC.ALL ;  /* 0x0000000000007948 */ /* 0x000fea0003800000 */
[----:B0-----:R-:W-:Y:S02]  /*17a0*/  VIMNMX R8, PT, PT, RZ, R6, !PT ;  /* 0x00000006ff087248 */ /* 0x001fe40007fe0100 */
[----:B------:R-:W-:-:S04]  /*17b0*/  VOTE.ANY R11, PT, PT ;  /* 0x00000000000b7806 */ /* 0x000fc800038e0100 */
[----:B------:R-:W0:Y:S08]  /*17c0*/  BREV R4, R11 ;  /* 0x0000000b00047301 */ /* 0x000e300000000000 */
[----:B0-----:R-:W0:Y:S02]  /*17d0*/  FLO.U32.SH R4, R4 ;  /* 0x0000000400047300 */ /* 0x001e2400000e0400 */
[----:B0-----:R-:W-:-:S04]  /*17e0*/  ISETP.NE.AND P0, PT, R3, R4, PT ;  /* 0x000000040300720c */ /* 0x001fc80003f05270 */
[----:B------:R-:W-:-:S13]  /*17f0*/  ISETP.EQ.OR P0, PT, R11, RZ, P0 ;  /* 0x000000ff0b00720c */ /* 0x000fda0000702670 */
[----:B------:R-:W-:Y:S05]  /*1800*/  @P0 BRA `(.L_x_102) ;  /* 0x0000000800580947 */ /* 0x000fea0003800000 */
[----:B------:R-:W0:Y:S01]  /*1810*/  LDC.64 R6, c[0x0][0x3a8] ;  /* 0x0000ea00ff067b82 */ /* 0x000e220000000a00 */
[----:B------:R-:W1:Y:S01]  /*1820*/  POPC R10, R11 ;  /* 0x0000000b000a7309 */ /* 0x000e620000000000 */
[----:B------:R-:W-:-:S05]  /*1830*/  VIMNMX R8, PT, PT, R8, 0xbb7, PT ;  /* 0x00000bb708087848 */ /* 0x000fca0003fe0100 */
[----:B0-----:R-:W-:-:S06]  /*1840*/  IMAD.WIDE.U32 R6, R8, 0x4, R6 ;  /* 0x0000000408067825 */ /* 0x001fcc00078e0006 */
[----:B-1----:R-:W2:Y:S01]  /*1850*/  ATOMG.E.ADD.STRONG.GPU PT, R7, desc[UR8][R6.64], R10 ;  /* 0x8000000a060779a8 */ /* 0x002ea200081ef108 */
[C---:B------:R-:W-:Y:S01]  /*1860*/  ISETP.GE.U32.AND P0, PT, R10.reuse, 0x8, PT ;  /* 0x000000080a00780c */ /* 0x040fe20003f06070 */
[----:B------:R-:W-:Y:S01]  /*1870*/  IMAD.MOV.U32 R9, RZ, RZ, RZ ;  /* 0x000000ffff097224 */ /* 0x000fe200078e00ff */
[----:B------:R-:W-:Y:S01]  /*1880*/  LOP3.LUT R15, R10, 0x7, RZ, 0xc0, !PT ;  /* 0x000000070a0f7812 */ /* 0x000fe200078ec0ff */
[----:B--2---:R-:W-:-:S10]  /*1890*/  IMAD R4, R8, 0x5dc, R7 ;  /* 0x000005dc08047824 */ /* 0x004fd400078e0207 */
[----:B------:R-:W-:Y:S05]  /*18a0*/  @!P0 BRA `(.L_x_107) ;  /* 0x0000000000e48947 */ /* 0x000fea0003800000 */
[----:B------:R-:W-:Y:S01]  /*18b0*/  IMAD.MOV.U32 R23, RZ, RZ, RZ ;  /* 0x000000ffff177224 */ /* 0x000fe200078e00ff */
[----:B------:R-:W-:-:S07]  /*18c0*/  LOP3.LUT R9, R10, 0x38, RZ, 0xc0, !PT ;  /* 0x000000380a097812 */ /* 0x000fce00078ec0ff */
.L_x_109:
[----:B0-2---:R-:W-:Y:S01]  /*18d0*/  VIADD R6, R23, 0x1 ;  /* 0x0000000117067836 */ /* 0x005fe20000000000 */
[----:B------:R-:W-:-:S04]  /*18e0*/  UMOV UR4, 0xffffffff ;  /* 0xffffffff00047882 */ /* 0x000fc80000000000 */
[----:B------:R-:W-:-:S06]  /*18f0*/  SHF.R.U32.HI R6, RZ, R6, R11 ;  /* 0x00000006ff067219 */ /* 0x000fcc000001160b */
[----:B------:R-:W0:Y:S08]  /*1900*/  BREV R6, R6 ;  /* 0x0000000600067301 */ /* 0x000e300000000000 */
[----:B0-----:R0:W1:Y:S01]  /*1910*/  FLO.U32.SH R12, R6 ;  /* 0x00000006000c7300 */ /* 0x00106200000e0400 */
[----:B------:R-:W-:Y:S05]  /*1920*/  BRA.DIV UR4, `(.L_x_108) ;  /* 0x0000001a04f47947 */ /* 0x000fea000b800000 */
[C---:B0-----:R-:W-:Y:S01]  /*1930*/  VIADD R6, R23.reuse, 0x2 ;  /* 0x0000000217067836 */ /* 0x041fe20000000000 */
[C---:B------:R-:W-:Y:S01]  /*1940*/  IADD3 R29, PT, PT, R23.reuse, 0x4, RZ ;  /* 0x00000004171d7810 */ /* 0x040fe20007ffe0ff */
[----:B------:R-:W-:Y:S01]  /*1950*/  IMAD.IADD R27, R4, 0x1, R23 ;  /* 0x00000001041b7824 */ /* 0x000fe200078e0217 */
[----:B-1----:R-:W0:Y:S02]  /*1960*/  SHFL.IDX PT, R25, R5, R12, 0x1f ;  /* 0x00001f0c05197589 */ /* 0x002e2400000e0000 */
[----:B------:R-:W-:Y:S01]  /*1970*/  SHF.R.U32.HI R14, RZ, R6, R11 ;  /* 0x00000006ff0e7219 */ /* 0x000fe2000001160b */
[----:B------:R-:W-:-:S05]  /*1980*/  VIADD R6, R23, 0x3 ;  /* 0x0000000317067836 */ /* 0x000fca0000000000 */
[----:B------:R-:W-:Y:S01]  /*1990*/  SHF.R.U32.HI R28, RZ, R6, R11 ;  /* 0x00000006ff1c7219 */ /* 0x000fe2000001160b */
[----:B------:R-:W1:Y:S01]  /*19a0*/  BREV R14, R14 ;  /* 0x0000000e000e7301 */ /* 0x000e620000000000 */
[----:B------:R-:W2:Y:S07]  /*19b0*/  LDC.64 R6, c[0x0][0x3a0] ;  /* 0x0000e800ff067b82 */ /* 0x000eae0000000a00 */
[----:B------:R-:W3:Y:S08]  /*19c0*/  BREV R28, R28 ;  /* 0x0000001c001c7301 */ /* 0x000ef00000000000 */
[----:B-1----:R1:W4:Y:S08]  /*19d0*/  FLO.U32.SH R13, R14 ;  /* 0x0000000e000d7300 */ /* 0x00233000000e0400 */
[----:B---3--:R-:W3:Y:S01]  /*19e0*/  FLO.U32.SH R26, R28 ;  /* 0x0000001c001a7300 */ /* 0x008ee200000e0400 */
[----:B--2---:R-:W-:-:S04]  /*19f0*/  IMAD.WIDE R6, R27, 0x4, R6 ;  /* 0x000000041b067825 */ /* 0x004fc800078e0206 */
[C---:B-1----:R-:W-:Y:S01]  /*1a00*/  VIADD R14, R23.reuse, 0x5 ;  /* 0x00000005170e7836 */ /* 0x042fe20000000000 */
[----:B0-----:R-:W-:Y:S04]  /*1a10*/  STG.E desc[UR8][R6.64], R25 ;  /* 0x0000001906007986 */ /* 0x001fe8000c101908 */
[----:B----4-:R0:W1:Y:S01]  /*1a20*/  SHFL.IDX PT, R27, R5, R13, 0x1f ;  /* 0x00001f0d051b7589 */ /* 0x01006200000e0000 */
[----:B------:R-:W-:Y:S01]  /*1a30*/  SHF.R.U32.HI R12, RZ, R14, R11 ;  /* 0x0000000eff0c7219 */ /* 0x000fe2000001160b */
[----:B------:R-:W-:-:S05]  /*1a40*/  VIADD R14, R23, 0x6 ;  /* 0x00000006170e7836 */ /* 0x000fca0000000000 */
[--C-:B------:R-:W-:Y:S01]  /*1a50*/  SHF.R.U32.HI R14, RZ, R14, R11.reuse ;  /* 0x0000000eff0e7219 */ /* 0x100fe2000001160b */
[----:B------:R-:W-:Y:S01]  /*1a60*/  BREV R12, R12 ;  /* 0x0000000c000c7301 */ /* 0x000fe20000000000 */
[----:B0-----:R-:W-:Y:S02]  /*1a70*/  SHF.R.U32.HI R13, RZ, R29, R11 ;  /* 0x0000001dff0d7219 */ /* 0x001fe4000001160b */
[----:B---3--:R0:W2:Y:S05]  /*1a80*/  SHFL.IDX PT, R29, R5, R26, 0x1f ;  /* 0x00001f1a051d7589 */ /* 0x0080aa00000e0000 */
[----:B------:R-:W3:Y:S08]  /*1a90*/  BREV R14, R14 ;  /* 0x0000000e000e7301 */ /* 0x000ef00000000000 */
[----:B0-----:R0:W4:Y:S01]  /*1aa0*/  BREV R26, R13 ;  /* 0x0000000d001a7301 */ /* 0x0011220000000000 */
[----:B-1----:R3:W-:Y:S01]  /*1ab0*/  STG.E desc[UR8][R6.64+0x4], R27 ;  /* 0x0000041b06007986 */ /* 0x0027e2000c101908 */
[----:B0-----:R-:W-:-:S02]  /*1ac0*/  VIADD R13, R23, 0x7 ;  /* 0x00000007170d7836 */ /* 0x001fc40000000000 */
[----:B------:R-:W-:Y:S01]  /*1ad0*/  VIADD R23, R23, 0x8 ;  /* 0x0000000817177836 */ /* 0x000fe20000000000 */
[----:B--2---:R-:W-:Y:S03]  /*1ae0*/  STG.E desc[UR8][R6.64+0x8], R29 ;  /* 0x0000081d06007986 */ /* 0x004fe6000c101908 */
[----:B---3--:R-:W0:Y:S01]  /*1af0*/  FLO.U32.SH R27, R14 ;  /* 0x0000000e001b7300 */ /* 0x008e2200000e0400 */
[----:B------:R-:W-:-:S07]  /*1b00*/  SHF.R.U32.HI R13, RZ, R13, R11 ;  /* 0x0000000dff0d7219 */ /* 0x000fce000001160b */
[----:B----4-:R-:W1:Y:S01]  /*1b10*/  FLO.U32.SH R28, R26 ;  /* 0x0000001a001c7300 */ /* 0x010e6200000e0400 */
[----:B0-----:R-:W0:Y:S07]  /*1b20*/  SHFL.IDX PT, R27, R5, R27, 0x1f ;  /* 0x00001f1b051b7589 */ /* 0x001e2e00000e0000 */
[----:B------:R-:W2:Y:S01]  /*1b30*/  BREV R26, R13 ;  /* 0x0000000d001a7301 */ /* 0x000ea20000000000 */
[----:B-1----:R-:W1:Y:S07]  /*1b40*/  SHFL.IDX PT, R25, R5, R28, 0x1f ;  /* 0x00001f1c05197589 */ /* 0x002e6e00000e0000 */
[----:B------:R3:W4:Y:S08]  /*1b50*/  FLO.U32.SH R13, R12 ;  /* 0x0000000c000d7300 */ /* 0x00073000000e0400 */
[----:B--2---:R-:W2:Y:S01]  /*1b60*/  FLO.U32.SH R26, R26 ;  /* 0x0000001a001a7300 */ /* 0x004ea200000e0400 */
[----:B---3--:R-:W-:Y:S01]  /*1b70*/  SHF.R.U32.HI R12, RZ, R23, R11 ;  /* 0x00000017ff0c7219 */ /* 0x008fe2000001160b */
[----:B----4-:R-:W3:Y:S06]  /*1b80*/  SHFL.IDX PT, R29, R5, R13, 0x1f ;  /* 0x00001f0d051d7589 */ /* 0x010eec00000e0000 */
[----:B------:R-:W4:Y:S01]  /*1b90*/  BREV R12, R12 ;  /* 0x0000000c000c7301 */ /* 0x000f220000000000 */
[----:B0-----:R-:W-:Y:S04]  /*1ba0*/  STG.E desc[UR8][R6.64+0x14], R27 ;  /* 0x0000141b06007986 */ /* 0x001fe8000c101908 */
[----:B--2---:R-:W0:Y:S04]  /*1bb0*/  SHFL.IDX PT, R28, R5, R26, 0x1f ;  /* 0x00001f1a051c7589 */ /* 0x004e2800000e0000 */
[----:B-1----:R4:W-:Y:S02]  /*1bc0*/  STG.E desc[UR8][R6.64+0xc], R25 ;  /* 0x00000c1906007986 */ /* 0x0029e4000c101908 */
[----:B----4-:R-:W1:Y:S02]  /*1bd0*/  FLO.U32.SH R25, R12 ;  /* 0x0000000c00197300 */ /* 0x010e6400000e0400 */
[----:B---3--:R2:W-:Y:S04]  /*1be0*/  STG.E desc[UR8][R6.64+0x10], R29 ;  /* 0x0000101d06007986 */ /* 0x0085e8000c101908 */
[----:B0-----:R2:W-:Y:S04]  /*1bf0*/  STG.E desc[UR8][R6.64+0x18], R28 ;  /* 0x0000181c06007986 */ /* 0x0015e8000c101908 */
[----:B-1----:R2:W0:Y:S02]  /*1c00*/  SHFL.IDX PT, R25, R5, R25, 0x1f ;  /* 0x00001f1905197589 */ /* 0x00242400000e0000 */
.L_x_159:
[----:B0-----:R0:W-:Y:S01]  /*1c10*/  STG.E desc[UR8][R6.64+0x1c], R25 ;  /* 0x00001c1906007986 */ /* 0x0011e2000c101908 */
[----:B------:R-:W-:-:S13]  /*1c20*/  ISETP.NE.AND P0, PT, R23, R9, PT ;  /* 0x000000091700720c */ /* 0x000fda0003f05270 */
[----:B------:R-:W-:Y:S05]  /*1c30*/  @P0 BRA `(.L_x_109) ;  /* 0xfffffffc00240947 */ /* 0x000fea000383ffff */
.L_x_107:
[----:B------:R-:W-:-:S13]  /*1c40*/  ISETP.NE.AND P0, PT, R15, RZ, PT ;  /* 0x000000ff0f00720c */ /* 0x000fda0003f05270 */
[----:B------:R-:W-:Y:S05]  /*1c50*/  @!P0 BRA `(.L_x_110) ;  /* 0x0000000400148947 */ /* 0x000fea0003800000 */
[----:B------:R-:W-:Y:S02]  /*1c60*/  ISETP.GE.U32.AND P0, PT, R15, 0x4, PT ;  /* 0x000000040f00780c */ /* 0x000fe40003f06070 */
[----:B------:R-:W-:-:S11]  /*1c70*/  LOP3.LUT R15, R10, 0x3, RZ, 0xc0, !PT ;  /* 0x000000030a0f7812 */ /* 0x000fd600078ec0ff */
[----:B------:R-:W-:Y:S05]  /*1c80*/  @!P0 BRA `(.L_x_111) ;  /* 0x0000000000788947 */ /* 0x000fea0003800000 */
[----:B0-2---:R-:W-:Y:S01]  /*1c90*/  VIADD R6, R9, 0x1 ;  /* 0x0000000109067836 */ /* 0x005fe20000000000 */
[----:B------:R-:W-:-:S04]  /*1ca0*/  UMOV UR4, 0xffffffff ;  /* 0xffffffff00047882 */ /* 0x000fc80000000000 */
[----:B------:R-:W-:-:S06]  /*1cb0*/  SHF.R.U32.HI R6, RZ, R6, R11 ;  /* 0x00000006ff067219 */ /* 0x000fcc000001160b */
[----:B------:R-:W0:Y:S08]  /*1cc0*/  BREV R6, R6 ;  /* 0x0000000600067301 */ /* 0x000e300000000000 */
[----:B0-----:R0:W1:Y:S01]  /*1cd0*/  FLO.U32.SH R13, R6 ;  /* 0x00000006000d7300 */ /* 0x00106200000e0400 */
[----:B------:R-:W-:Y:S05]  /*1ce0*/  BRA.DIV UR4, `(.L_x_112) ;  /* 0x0000001e04687947 */ /* 0x000fea000b800000 */
[C---:B0-----:R-:W-:Y:S02]  /*1cf0*/  VIADD R6, R9.reuse, 0x2 ;  /* 0x0000000209067836 */ /* 0x041fe40000000000 */
[----:B------:R-:W-:-:S03]  /*1d00*/  VIADD R26, R9, 0x4 ;  /* 0x00000004091a7836 */ /* 0x000fc60000000000 */
[--C-:B------:R-:W-:Y:S01]  /*1d10*/  SHF.R.U32.HI R14, RZ, R6, R11.reuse ;  /* 0x00000006ff0e7219 */ /* 0x100fe2000001160b */
[----:B------:R-:W-:Y:S01]  /*1d20*/  VIADD R6, R9, 0x3 ;  /* 0x0000000309067836 */ /* 0x000fe20000000000 */
[----:B------:R-:W-:Y:S01]  /*1d30*/  SHF.R.U32.HI R23, RZ, R26, R11 ;  /* 0x0000001aff177219 */ /* 0x000fe2000001160b */
[----:B------:R-:W-:-:S03]  /*1d40*/  IMAD.IADD R9, R4, 0x1, R9 ;  /* 0x0000000104097824 */ /* 0x000fc600078e0209 */
[----:B------:R-:W-:Y:S01]  /*1d50*/  SHF.R.U32.HI R6, RZ, R6, R11 ;  /* 0x00000006ff067219 */ /* 0x000fe2000001160b */
[----:B------:R-:W0:Y:S08]  /*1d60*/  BREV R14, R14 ;  /* 0x0000000e000e7301 */ /* 0x000e300000000000 */
[----:B------:R2:W3:Y:S08]  /*1d70*/  BREV R28, R6 ;  /* 0x00000006001c7301 */ /* 0x0004f00000000000 */
[----:B0-----:R-:W0:Y:S01]  /*1d80*/  FLO.U32.SH R12, R14 ;  /* 0x0000000e000c7300 */ /* 0x001e2200000e0400 */
[----:B--2---:R-:W2:Y:S07]  /*1d90*/  LDC.64 R6, c[0x0][0x3a0] ;  /* 0x0000e800ff067b82 */ /* 0x004eae0000000a00 */
[----:B---3--:R-:W3:Y:S01]  /*1da0*/  FLO.U32.SH R28, R28 ;  /* 0x0000001c001c7300 */ /* 0x008ee200000e0400 */
[----:B0-----:R-:W0:Y:S07]  /*1db0*/  SHFL.IDX PT, R27, R5, R12, 0x1f ;  /* 0x00001f0c051b7589 */ /* 0x001e2e00000e0000 */
[----:B------:R1:W4:Y:S01]  /*1dc0*/  BREV R25, R23 ;  /* 0x0000001700197301 */ /* 0x0003220000000000 */
[----:B---3--:R-:W3:Y:S01]  /*1dd0*/  SHFL.IDX PT, R29, R5, R28, 0x1f ;  /* 0x00001f1c051d7589 */ /* 0x008ee200000e0000 */
[----:B--2---:R-:W-:-:S03]  /*1de0*/  IMAD.WIDE R6, R9, 0x4, R6 ;  /* 0x0000000409067825 */ /* 0x004fc600078e0206 */
[----:B-1----:R-:W1:Y:S03]  /*1df0*/  SHFL.IDX PT, R23, R5, R13, 0x1f ;  /* 0x00001f0d05177589 */ /* 0x002e6600000e0000 */
[----:B----4-:R-:W2:Y:S01]  /*1e00*/  FLO.U32.SH R25, R25 ;  /* 0x0000001900197300 */ /* 0x010ea200000e0400 */
[----:B0-----:R0:W-:Y:S04]  /*1e10*/  STG.E desc[UR8][R6.64+0x4], R27 ;  /* 0x0000041b06007986 */ /* 0x0011e8000c101908 */
[----:B--2---:R0:W2:Y:S04]  /*1e20*/  SHFL.IDX PT, R25, R5, R25, 0x1f ;  /* 0x00001f1905197589 */ /* 0x0040a800000e0000 */
[----:B---3--:R0:W-:Y:S04]  /*1e30*/  STG.E desc[UR8][R6.64+0x8], R29 ;  /* 0x0000081d06007986 */ /* 0x0081e8000c101908 */
[----:B-1----:R0:W-:Y:S02]  /*1e40*/  STG.E desc[UR8][R6.64], R23 ;  /* 0x0000001706007986 */ /* 0x0021e4000c101908 */
.L_x_165:
[----:B--2---:R1:W-:Y:S01]  /*1e50*/  STG.E desc[UR8][R6.64+0xc], R25 ;  /* 0x00000c1906007986 */ /* 0x0043e2000c101908 */
[----:B------:R-:W-:-:S07]  /*1e60*/  IMAD.MOV.U32 R9, RZ, RZ, R26 ;  /* 0x000000ffff097224 */ /* 0x000fce00078e001a */
.L_x_111:
[----:B------:R-:W-:-:S13]  /*1e70*/  ISETP.NE.AND P0, PT, R15, RZ, PT ;  /* 0x000000ff0f00720c */ /* 0x000fda0003f05270 */
[----:B------:R-:W-:Y:S05]  /*1e80*/  @!P0 BRA `(.L_x_110) ;  /* 0x0000000000888947 */ /* 0x000fea0003800000 */
[----:B------:R-:W-:-:S13]  /*1e90*/  ISETP.NE.AND P0, PT, R15, 0x1, PT ;  /* 0x000000010f00780c */ /* 0x000fda0003f05270 */
[----:B------:R-:W-:Y:S05]  /*1ea0*/  @!P0 BRA `(.L_x_113) ;  /* 0x0000000000488947 */ /* 0x000fea0003800000 */
[----:B012---:R-:W-:Y:S01]  /*1eb0*/  VIADD R6, R9, 0x1 ;  /* 0x0000000109067836 */ /* 0x007fe20000000000 */
[----:B------:R-:W-:-:S04]  /*1ec0*/  UMOV UR4, 0xffffffff ;  /* 0xffffffff00047882 */ /* 0x000fc80000000000 */
[----:B------:R-:W-:-:S06]  /*1ed0*/  SHF.R.U32.HI R6, RZ, R6, R11 ;  /* 0x00000006ff067219 */ /* 0x000fcc000001160b */
[----:B------:R-:W0:Y:S08]  /*1ee0*/  BREV R6, R6 ;  /* 0x0000000600067301 */ /* 0x000e300000000000 */
[----:B0-----:R0:W1:Y:S01]  /*1ef0*/  FLO.U32.SH R13, R6 ;  /* 0x00000006000d7300 */ /* 0x00106200000e0400 */
[----:B------:R-:W-:Y:S05]  /*1f00*/  BRA.DIV UR4, `(.L_x_114) ;  /* 0x0000001e04987947 */ /* 0x000fea000b800000 */
[----:B------:R-:W-:Y:S01]  /*1f10*/  IADD3 R26, PT, PT, R9, 0x2, RZ ;  /* 0x00000002091a7810 */ /* 0x000fe20007ffe0ff */
[----:B0-----:R-:W0:Y:S01]  /*1f20*/  LDC.64 R6, c[0x0][0x3a0] ;  /* 0x0000e800ff067b82 */ /* 0x001e220000000a00 */
[----:B-1----:R-:W1:Y:S01]  /*1f30*/  SHFL.IDX PT, R15, R5, R13, 0x1f ;  /* 0x00001f0d050f7589 */ /* 0x002e6200000e0000 */
[----:B------:R-:W-:Y:S01]  /*1f40*/  IMAD.IADD R9, R4, 0x1, R9 ;  /* 0x0000000104097824 */ /* 0x000fe200078e0209 */
[----:B------:R-:W-:-:S06]  /*1f50*/  SHF.R.U32.HI R12, RZ, R26, R11 ;  /* 0x0000001aff0c7219 */ /* 0x000fcc000001160b */
[----:B------:R-:W2:Y:S08]  /*1f60*/  BREV R12, R12 ;  /* 0x0000000c000c7301 */ /* 0x000eb00000000000 */
[----:B--2---:R-:W2:Y:S01]  /*1f70*/  FLO.U32.SH R14, R12 ;  /* 0x0000000c000e7300 */ /* 0x004ea200000e0400 */
[----:B0-----:R-:W-:-:S05]  /*1f80*/  IMAD.WIDE R6, R9, 0x4, R6 ;  /* 0x0000000409067825 */ /* 0x001fca00078e0206 */
[----:B-1----:R0:W-:Y:S04]  /*1f90*/  STG.E desc[UR8][R6.64], R15 ;  /* 0x0000000f06007986 */ /* 0x0021e8000c101908 */
[----:B--2---:R0:W1:Y:S02]  /*1fa0*/  SHFL.IDX PT, R23, R5, R14, 0x1f ;  /* 0x00001f0e05177589 */ /* 0x00406400000e0000 */
.L_x_169:
[----:B-1----:R3:W-:Y:S01]  /*1fb0*/  STG.E desc[UR8][R6.64+0x4], R23 ;  /* 0x0000041706007986 */ /* 0x0027e2000c101908 */
[----:B------:R-:W-:-:S07]  /*1fc0*/  IMAD.MOV.U32 R9, RZ, RZ, R26 ;  /* 0x000000ffff097224 */ /* 0x000fce00078e001a */
.L_x_113:
[----:B------:R-:W-:-:S04]  /*1fd0*/  LOP3.LUT R10, R10, 0x1, RZ, 0xc0, !PT ;  /* 0x000000010a0a7812 */ /* 0x000fc800078ec0ff */
[----:B------:R-:W-:-:S13]  /*1fe0*/  ISETP.NE.U32.AND P0, PT, R10, 0x1, PT ;  /* 0x000000010a00780c */ /* 0x000fda0003f05070 */
[----:B------:R-:W-:Y:S05]  /*1ff0*/  @P0 BRA `(.L_x_110) ;  /* 0x00000000002c0947 */ /* 0x000fea0003800000 */
[----:B0123--:R-:W-:Y:S01]  /*2000*/  VIADD R6, R9, 0x1 ;  /* 0x0000000109067836 */ /* 0x00ffe20000000000 */
[----:B------:R-:W-:-:S04]  /*2010*/  UMOV UR4, 0xffffffff ;  /* 0xffffffff00047882 */ /* 0x000fc80000000000 */
[----:B------:R-:W-:-:S06]  /*2020*/  SHF.R.U32.HI R6, RZ, R6, R11 ;  /* 0x00000006ff067219 */ /* 0x000fcc000001160b */
[----:B------:R-:W0:Y:S08]  /*2030*/  BREV R6, R6 ;  /* 0x0000000600067301 */ /* 0x000e300000000000 */
[----:B0-----:R0:W1:Y:S01]  /*2040*/  FLO.U32.SH R13, R6 ;  /* 0x00000006000d7300 */ /* 0x00106200000e0400 */
[----:B------:R-:W-:Y:S05]  /*2050*/  BRA.DIV UR4, `(.L_x_115) ;  /* 0x0000001e04a47947 */ /* 0x000fea000b800000 */
[----:B-1----:R1:W2:Y:S02]  /*2060*/  SHFL.IDX PT, R12, R5, R13, 0x1f ;  /* 0x00001f0d050c7589 */ /* 0x0022a400000e0000 */
.L_x_172:
[----:B0-----:R-:W0:Y:S01]  /*2070*/  LDC.64 R6, c[0x0][0x3a0] ;  /* 0x0000e800ff067b82 */ /* 0x001e220000000a00 */
[----:B------:R-:W-:-:S04]  /*2080*/  IMAD.IADD R9, R4, 0x1, R9 ;  /* 0x0000000104097824 */ /* 0x000fc800078e0209 */
[----:B0-----:R-:W-:-:S05]  /*2090*/  IMAD.WIDE R6, R9, 0x4, R6 ;  /* 0x0000000409067825 */ /* 0x001fca00078e0206 */
[----:B--2---:R4:W-:Y:S02]  /*20a0*/  STG.E desc[UR8][R6.64], R12 ;  /* 0x0000000c06007986 */ /* 0x0049e4000c101908 */
.L_x_110:
[----:B------:R-:W-:Y:S01]  /*20b0*/  SHF.R.U32.HI R4, RZ, 0x3, R8 ;  /* 0x00000003ff047819 */ /* 0x000fe20000011608 */
[----:B------:R-:W-:Y:S01]  /*20c0*/  IMAD.MOV.U32 R11, RZ, RZ, 0x1 ;  /* 0x00000001ff0b7424 */ /* 0x000fe200078e00ff */
[----:B------:R-:W-:Y:S02]  /*20d0*/  LOP3.LUT R8, R8, 0x3f, RZ, 0xc0, !PT ;  /* 0x0000003f08087812 */ /* 0x000fe400078ec0ff */
[----:B012---:R-:W-:Y:S02]  /*20e0*/  LOP3.LUT R5, R4, 0x1f8, RZ, 0xc0, !PT ;  /* 0x000001f804057812 */ /* 0x007fe400078ec0ff */
[CC--:B------:R-:W-:Y:S02]  /*20f0*/  SHF.L.U64.HI R9, R11.reuse, R8.reuse, RZ ;  /* 0x000000080b097219 */ /* 0x0c0fe400000102ff */
[----:B------:R-:W-:Y:S01]  /*2100*/  SHF.L.U32 R11, R11, R8, RZ ;  /* 0x000000080b0b7219 */ /* 0x000fe200000006ff */
[----:B------:R-:W-:-:S07]  /*2110*/  IMAD.IADD R13, R18, 0x1, R5 ;  /* 0x00000001120d7824 */ /* 0x000fce00078e0205 */
.L_x_116:
[----:B------:R-:W3:Y:S02]  /*2120*/  LDS.64 R4, [R13] ;  /* 0x000000000d047984 */ /* 0x000ee40000000a00 */
[----:B---34-:R-:W-:Y:S02]  /*2130*/  LOP3.LUT R6, R4, R11, RZ, 0xfc, !PT ;  /* 0x0000000b04067212 */ /* 0x018fe400078efcff */
[----:B------:R-:W-:-:S05]  /*2140*/  LOP3.LUT R7, R5, R9, RZ, 0xfc, !PT ;  /* 0x0000000905077212 */ /* 0x000fca00078efcff */
[----:B------:R-:W0:Y:S02]  /*2150*/  ATOMS.CAST.SPIN.64 P0, [R13], R4, R6 ;  /* 0x000000040d00758d */ /* 0x000e240001800406 */
[----:B0-----:R-:W-:Y:S05]  /*2160*/  @!P0 BRA `(.L_x_116) ;  /* 0xfffffffc00ec8947 */ /* 0x001fea000383ffff */
.L_x_102:
[----:B------:R-:W-:Y:S05]  /*2170*/  BSYNC B0 ;  /* 0x0000000000007941 */ /* 0x000fea0003800000 */
.L_x_101:
[----:B------:R-:W-:Y:S05]  /*2180*/  @P1 BRA `(.L_x_117) ;  /* 0xffffffec00901947 */ /* 0x000fea000383ffff */
.L_x_100:
[----:B------:R-:W-:Y:S05]  /*2190*/  WARPSYNC.ALL ;  /* 0x0000000000007948 */ /* 0x000fea0003800000 */
[----:B------:R-:W-:Y:S01]  /*21a0*/  BAR.SYNC.DEFER_BLOCKING 0x0 ;  /* 0x0000000000007b1d */ /* 0x000fe20000010000 */
[----:B------:R-:W-:-:S07]  /*21b0*/  IMAD.MOV.U32 R12, RZ, RZ, RZ ;  /* 0x000000ffff0c7224 */ /* 0x000fce00078e00ff */
.L_x_123:
[----:B------:R-:W-:Y:S01]  /*21c0*/  ISETP.GT.U32.AND P0, PT, R20, 0x1, PT ;  /* 0x000000011400780c */ /* 0x000fe20003f04070 */
[----:B------:R-:W-:-:S12]  /*21d0*/  BSSY.RECONVERGENT B0, `(.L_x_118) ;  /* 0x0000017000007945 */ /* 0x000fd80003800200 */
[----:B0--3--:R-:W-:Y:S05]  /*21e0*/  @P0 BRA `(.L_x_119) ;  /* 0x0000000000540947 */ /* 0x009fea0003800000 */
[----:B------:R-:W2:Y:S01]  /*21f0*/  S2UR UR6, SR_CgaCtaId ;  /* 0x00000000000679c3 */ /* 0x000ea20000008800 */
[----:B------:R-:W-:Y:S01]  /*2200*/  UMOV UR4, 0x400 ;  /* 0x0000040000047882 */ /* 0x000fe20000000000 */
[----:B------:R-:W-:-:S06]  /*2210*/  IMAD.MOV.U32 R11, RZ, RZ, R20 ;  /* 0x000000ffff0b7224 */ /* 0x000fcc00078e0014 */
[----:B------:R-:W3:Y:S01]  /*2220*/  LDC.64 R4, c[0x0][0x3b0] ;  /* 0x0000ec00ff047b82 */ /* 0x000ee20000000a00 */
[----:B--2---:R-:W-:-:S06]  /*2230*/  ULEA UR4, UR6, UR4, 0x18 ;  /* 0x0000000406047291 */ /* 0x004fcc000f8ec0ff */
[----:B-1----:R-:W-:-:S05]  /*2240*/  LEA R0, R12, UR4, 0x4 ;  /* 0x000000040c007c11 */ /* 0x002fca000f8e20ff */
[----:B------:R-:W-:-:S07]  /*2250*/  VIADD R2, R0, 0x10 ;  /* 0x0000001000027836 */ /* 0x000fce0000000000 */
.L_x_122:
[----:B0-----:R-:W-:Y:S01]  /*2260*/  IMAD R8, R11, 0x8, R0 ;  /* 0x000000080b087824 */ /* 0x001fe200078e0200 */
[----:B------:R-:W-:Y:S05]  /*2270*/  BSSY.RECONVERGENT B1, `(.L_x_120) ;  /* 0x0000009000017945 */ /* 0x000fea0003800200 */
[----:B------:R-:W0:Y:S02]  /*2280*/  LDS.64 R8, [R8+0x10] ;  /* 0x0000100008087984 */ /* 0x000e240000000a00 */
[----:B0-----:R-:W-:-:S04]  /*2290*/  ISETP.NE.U32.AND P0, PT, R8, RZ, PT ;  /* 0x000000ff0800720c */ /* 0x001fc80003f05070 */
[----:B------:R-:W-:-:S13]  /*22a0*/  ISETP.NE.AND.EX P0, PT, R9, RZ, PT, P0 ;  /* 0x000000ff0900720c */ /* 0x000fda0003f05300 */
[----:B------:R-:W-:Y:S05]  /*22b0*/  @!P0 BRA `(.L_x_121) ;  /* 0x0000000000108947 */ /* 0x000fea0003800000 */
[----:B---3--:R-:W-:-:S05]  /*22c0*/  IMAD.WIDE.U32 R6, R11, 0x8, R4 ;  /* 0x000000080b067825 */ /* 0x008fca00078e0004 */
[----:B------:R0:W-:Y:S01]  /*22d0*/  REDG.E.OR.64.STRONG.GPU desc[UR8][R6.64], R8 ;  /* 0x000000080600798e */ /* 0x0001e2000f12e508 */
[----:B------:R-:W-:-:S05]  /*22e0*/  IMAD R10, R11, 0x8, R2 ;  /* 0x000000080b0a7824 */ /* 0x000fca00078e0202 */
[----:B------:R0:W-:Y:S02]  /*22f0*/  STS.64 [R10], RZ ;  /* 0x000000ff0a007388 */ /* 0x0001e40000000a00 */
.L_x_121:
[----:B------:R-:W-:Y:S05]  /*2300*/  BSYNC.RECONVERGENT B1 ;  /* 0x0000000000017941 */ /* 0x000fea0003800200 */
.L_x_120:
[----:B------:R-:W-:-:S04]  /*2310*/  IADD3 R11, PT, PT, R11, UR10, RZ ;  /* 0x0000000a0b0b7c10 */ /* 0x000fc8000fffe0ff */
[----:B------:R-:W-:-:S13]  /*2320*/  ISETP.GE.U32.AND P0, PT, R11, 0x2, PT ;  /* 0x000000020b00780c */ /* 0x000fda0003f06070 */
[----:B------:R-:W-:Y:S05]  /*2330*/  @!P0 BRA `(.L_x_122) ;  /* 0xfffffffc00c88947 */ /* 0x000fea000383ffff */
.L_x_119:
[----:B------:R-:W-:Y:S05]  /*2340*/  BSYNC.RECONVERGENT B0 ;  /* 0x0000000000007941 */ /* 0x000fea0003800200 */
.L_x_118:
[----:B------:R-:W-:-:S05]  /*2350*/  VIADD R12, R12, 0x1 ;  /* 0x000000010c0c7836 */ /* 0x000fca0000000000 */
[----:B------:R-:W-:-:S13]  /*2360*/  ISETP.NE.AND P0, PT, R12, 0x20, PT ;  /* 0x000000200c00780c */ /* 0x000fda0003f05270 */
[----:B------:R-:W-:Y:S05]  /*2370*/  @P0 BRA `(.L_x_123) ;  /* 0xfffffffc00900947 */ /* 0x000fea000383ffff */
[----:B------:R-:W-:Y:S01]  /*2380*/  ISETP.NE.AND P0, PT, R17, RZ, PT ;  /* 0x000000ff1100720c */ /* 0x000fe20003f05270 */
[----:B------:R-:W-:-:S12]  /*2390*/  BSSY.RECONVERGENT B0, `(.L_x_124) ;  /* 0x0000095000007945 */ /* 0x000fd80003800200 */
[----:B------:R-:W-:Y:S05]  /*23a0*/  @P0 BRA `(.L_x_125) ;  /* 0x00000008004c0947 */ /* 0x000fea0003800000 */
[----:B------:R-:W2:Y:S01]  /*23b0*/  S2UR UR6, SR_CgaCtaId ;  /* 0x00000000000679c3 */ /* 0x000ea20000008800 */
[----:B------:R-:W-:Y:S02]  /*23c0*/  UMOV UR4, 0x400 ;  /* 0x0000040000047882 */ /* 0x000fe40000000000 */
[----:B--2---:R-:W-:-:S09]  /*23d0*/  ULEA UR4, UR6, UR4, 0x18 ;  /* 0x0000000406047291 */ /* 0x004fd2000f8ec0ff */
[----:B---3--:R-:W2:Y:S02]  /*23e0*/  LDS.64 R4, [UR4] ;  /* 0x00000004ff047984 */ /* 0x008ea40008000a00 */
[----:B--2---:R-:W-:-:S13]  /*23f0*/  ISETP.GE.AND P0, PT, R5, R4, PT ;  /* 0x000000040500720c */ /* 0x004fda0003f06270 */
[----:B------:R-:W-:Y:S05]  /*2400*/  @!P0 BRA `(.L_x_125) ;  /* 0x0000000800348947 */ /* 0x000fea0003800000 */
[----:B-1----:R-:W-:-:S04]  /*2410*/  IMAD.MOV.U32 R21, RZ, RZ, R4 ;  /* 0x000000ffff157224 */ /* 0x002fc800078e0004 */
[----:B------:R-:W-:-:S05]  /*2420*/  IMAD.IADD R2, R5, 0x1, -R21 ;  /* 0x0000000105027824 */ /* 0x000fca00078e0a15 */
[C---:B------:R-:W-:Y:S01]  /*2430*/  ISETP.GE.U32.AND P0, PT, R2.reuse, 0x3, PT ;  /* 0x000000030200780c */ /* 0x040fe20003f06070 */
[----:B------:R-:W-:-:S12]  /*2440*/  VIADD R2, R2, 0x1 ;  /* 0x0000000102027836 */ /* 0x000fd80000000000 */
[----:B------:R-:W-:Y:S05]  /*2450*/  @!P0 BRA `(.L_x_126) ;  /* 0x0000000400248947 */ /* 0x000fea0003800000 */
[----:B------:R-:W1:Y:S01]  /*2460*/  LDC.64 R4, c[0x0][0x3b0] ;  /* 0x0000ec00ff047b82 */ /* 0x000e620000000a00 */
[----:B------:R-:W-:Y:S01]  /*2470*/  LOP3.LUT R0, R2, 0xfffffffc, RZ, 0xc0, !PT ;  /* 0xfffffffc02007812 */ /* 0x000fe200078ec0ff */
[----:B------:R-:W-:-:S06]  /*2480*/  UMOV UR4, URZ ;  /* 0x000000ff00047c82 */ /* 0x000fcc0008000000 */
[----:B0-----:R-:W0:Y:S02]  /*2490*/  LDC.64 R6, c[0x0][0x3a8] ;  /* 0x0000ea00ff067b82 */ /* 0x001e240000000a00 */
.L_x_127:
[--C-:B--2---:R-:W-:Y:S01]  /*24a0*/  IMAD.MOV R10, RZ, RZ, -R21.reuse ;  /* 0x000000ffff0a7224 */ /* 0x104fe200078e0a15 */
[----:B------:R-:W-:Y:S01]  /*24b0*/  LOP3.LUT R9, R21, 0x3f, RZ, 0xc0, !PT ;  /* 0x0000003f15097812 */ /* 0x000fe200078ec0ff */
[----:B------:R-:W-:Y:S01]  /*24c0*/  IMAD.MOV.U32 R22, RZ, RZ, -0x2 ;  /* 0xfffffffeff167424 */ /* 0x000fe200078e00ff */
[----:B------:R-:W-:Y:S01]  /*24d0*/  SHF.R.S32.HI R8, RZ, 0x1f, R21 ;  /* 0x0000001fff087819 */ /* 0x000fe20000011415 */
[----:B------:R-:W-:Y:S01]  /*24e0*/  IMAD.MOV.U32 R23, RZ, RZ, -0x1 ;  /* 0xffffffffff177424 */ /* 0x000fe200078e00ff */
[----:B------:R-:W-:Y:S02]  /*24f0*/  LOP3.LUT R10, R10, 0x3f, RZ, 0xc0, !PT ;  /* 0x0000003f0a0a7812 */ /* 0x000fe400078ec0ff */
[CC--:B------:R-:W-:Y:S02]  /*2500*/  SHF.L.U32 R14, R22.reuse, R9.reuse, RZ ;  /* 0x00000009160e7219 */ /* 0x0c0fe400000006ff */
[C---:B------:R-:W-:Y:S02]  /*2510*/  SHF.R.U64 R11, R22.reuse, R10, 0xffffffff ;  /* 0xffffffff160b7419 */ /* 0x040fe4000000120a */
[----:B------:R-:W-:-:S02]  /*2520*/  SHF.L.U64.HI R13, R22, R9, 0xffffffff ;  /* 0xffffffff160d7419 */ /* 0x000fc40000010209 */
[----:B------:R-:W-:Y:S02]  /*2530*/  SHF.R.U32.HI R12, RZ, R10, R23 ;  /* 0x0000000aff0c7219 */ /* 0x000fe40000011617 */
[----:B------:R-:W-:Y:S02]  /*2540*/  LOP3.LUT R10, R14, R11, RZ, 0xfc, !PT ;  /* 0x0000000b0e0a7212 */ /* 0x000fe400078efcff */
[----:B------:R-:W-:Y:S01]  /*2550*/  LOP3.LUT R11, R13, R12, RZ, 0xfc, !PT ;  /* 0x0000000c0d0b7212 */ /* 0x000fe200078efcff */
[C---:B------:R-:W-:Y:S01]  /*2560*/  VIADD R12, R21.reuse, 0x1 ;  /* 0x00000001150c7836 */ /* 0x040fe20000000000 */
[----:B------:R-:W-:Y:S02]  /*2570*/  LEA.HI R8, R8, R21, RZ, 0x6 ;  /* 0x0000001508087211 */ /* 0x000fe400078f30ff */
[----:B------:R-:W-:Y:S02]  /*2580*/  LOP3.LUT R24, R21, 0x3f, RZ, 0xc, !PT ;  /* 0x0000003f15187812 */ /* 0x000fe400078e0cff */
[----:B------:R-:W-:-:S02]  /*2590*/  SHF.R.S32.HI R13, RZ, 0x1f, R12 ;  /* 0x0000001fff0d7819 */ /* 0x000fc4000001140c */
[----:B------:R-:W-:Y:S01]  /*25a0*/  SHF.R.S32.HI R15, RZ, 0x6, R8 ;  /* 0x00000006ff0f7819 */ /* 0x000fe20000011408 */
[----:B0-----:R-:W-:Y:S01]  /*25b0*/  IMAD.WIDE R8, R21, 0x4, R6 ;  /* 0x0000000415087825 */ /* 0x001fe200078e0206 */
[----:B------:R-:W-:Y:S02]  /*25c0*/  LOP3.LUT R25, R12, 0x3f, RZ, 0xc0, !PT ;  /* 0x0000003f0c197812 */ /* 0x000fe400078ec0ff */
[----:B------:R-:W-:Y:S01]  /*25d0*/  LEA.HI R13, R13, R12, RZ, 0x6 ;  /* 0x0000000c0d0d7211 */ /* 0x000fe200078f30ff */
[----:B-1----:R-:W-:Y:S01]  /*25e0*/  IMAD.WIDE R14, R15, 0x8, R4 ;  /* 0x000000080f0e7825 */ /* 0x002fe200078e0204 */
[CC--:B------:R-:W-:Y:S01]  /*25f0*/  SHF.R.U64 R27, R22.reuse, R24.reuse, 0xffffffff ;  /* 0xffffffff161b7419 */ /* 0x0c0fe20000001218 */
[----:B------:R-:W-:Y:S01]  /*2600*/  STG.E desc[UR8][R8.64], RZ ;  /* 0x000000ff08007986 */ /* 0x000fe2000c101908 */
[----:B------:R-:W-:Y:S02]  /*2610*/  SHF.R.U32.HI R29, RZ, R24, R23 ;  /* 0x00000018ff1d7219 */ /* 0x000fe40000011617 */
[CC--:B------:R-:W-:Y:S01]  /*2620*/  SHF.L.U32 R12, R22.reuse, R25.reuse, RZ ;  /* 0x00000019160c7219 */ /* 0x0c0fe200000006ff */
[----:B------:R0:W-:Y:S01]  /*2630*/  REDG.E.AND.64.STRONG.GPU desc[UR8][R14.64], R10 ;  /* 0x0000000a0e00798e */ /* 0x0001e2000e92e508 */
[----:B------:R-:W-:-:S02]  /*2640*/  SHF.L.U64.HI R24, R22, R25, 0xffffffff ;  /* 0xffffffff16187419 */ /* 0x000fc40000010219 */
[----:B------:R-:W-:Y:S01]  /*2650*/  SHF.R.S32.HI R25, RZ, 0x6, R13 ;  /* 0x00000006ff197819 */ /* 0x000fe2000001140d */
[C---:B------:R-:W-:Y:S01]  /*2660*/  VIADD R26, R21.reuse, 0x3 ;  /* 0x00000003151a7836 */ /* 0x040fe20000000000 */
[----:B------:R-:W-:Y:S01]  /*2670*/  LOP3.LUT R13, R24, R29, RZ, 0xfc, !PT ;  /* 0x0000001d180d7212 */ /* 0x000fe200078efcff */
[----:B------:R-:W-:Y:S01]  /*2680*/  VIADD R24, R21, 0x2 ;  /* 0x0000000215187836 */ /* 0x000fe20000000000 */
[----:B------:R-:W-:Y:S01]  /*2690*/  LOP3.LUT R12, R12, R27, RZ, 0xfc, !PT ;  /* 0x0000001b0c0c7212 */ /* 0x000fe200078efcff */
[----:B------:R-:W-:Y:S01]  /*26a0*/  STG.E desc[UR8][R8.64+0x4], RZ ;  /* 0x000004ff08007986 */ /* 0x000fe2000c101908 */
[----:B0-----:R-:W-:Y:S01]  /*26b0*/  IMAD.WIDE R14, R25, 0x8, R4 ;  /* 0x00000008190e7825 */ /* 0x001fe200078e0204 */
[----:B------:R-:W-:Y:S02]  /*26c0*/  IADD3 R25, PT, PT, -R21, -0x2, RZ ;  /* 0xfffffffe15197810 */ /* 0x000fe40007ffe1ff */
[----:B------:R-:W-:Y:S02]  /*26d0*/  SHF.R.S32.HI R11, RZ, 0x1f, R24 ;  /* 0x0000001fff0b7819 */ /* 0x000fe40000011418 */
[----:B------:R-:W-:Y:S01]  /*26e0*/  LOP3.LUT R27, R24, 0x3f, RZ, 0xc0, !PT ;  /* 0x0000003f181b7812 */ /* 0x000fe200078ec0ff */
[----:B------:R0:W-:Y:S01]  /*26f0*/  REDG.E.AND.64.STRONG.GPU desc[UR8][R14.64], R12 ;  /* 0x0000000c0e00798e */ /* 0x0001e2000e92e508 */
[----:B------:R-:W-:-:S02]  /*2700*/  LOP3.LUT R25, R25, 0x3f, RZ, 0xc0, !PT ;  /* 0x0000003f19197812 */ /* 0x000fc400078ec0ff */
[----:B------:R-:W-:Y:S01]  /*2710*/  LEA.HI R24, R11, R24, RZ, 0x6 ;  /* 0x000000180b187211 */ /* 0x000fe200078f30ff */
[----:B------:R-:W-:Y:S01]  /*2720*/  UIADD3 UR4, UPT, UPT, UR4, 0x4, URZ ;  /* 0x0000000404047890 */ /* 0x000fe2000fffe0ff */
[C---:B------:R-:W-:Y:S01]  /*2730*/  SHF.L.U32 R10, R22.reuse, R27, RZ ;  /* 0x0000001b160a7219 */ /* 0x040fe200000006ff */
[----:B------:R2:W-:Y:S01]  /*2740*/  STG.E desc[UR8][R8.64+0x8], RZ ;  /* 0x000008ff08007986 */ /* 0x0005e2000c101908 */
[----:B------:R-:W-:Y:S02]  /*2750*/  SHF.R.U64 R29, R22, R25, 0xffffffff ;  /* 0xffffffff161d7419 */ /* 0x000fe40000001219 */
[----:B------:R-:W-:Y:S02]  /*2760*/  IADD3 R11, PT, PT, -R21, -0x3, RZ ;  /* 0xfffffffd150b7810 */ /* 0x000fe40007ffe1ff */
[----:B------:R-:W-:Y:S02]  /*2770*/  LOP3.LUT R10, R10, R29, RZ, 0xfc, !PT ;  /* 0x0000001d0a0a7212 */ /* 0x000fe400078efcff */
[----:B------:R-:W-:-:S02]  /*2780*/  LOP3.LUT R11, R11, 0x3f, RZ, 0xc0, !PT ;  /* 0x0000003f0b0b7812 */ /* 0x000fc400078ec0ff */
[----:B0-----:R-:W-:Y:S02]  /*2790*/  LOP3.LUT R15, R26, 0x3f, RZ, 0xc0, !PT ;  /* 0x0000003f1a0f7812 */ /* 0x001fe400078ec0ff */
[----:B------:R-:W-:Y:S02]  /*27a0*/  SHF.R.S32.HI R29, RZ, 0x1f, R26 ;  /* 0x0000001fff1d7819 */ /* 0x000fe4000001141a */
[C---:B------:R-:W-:Y:S02]  /*27b0*/  SHF.L.U64.HI R27, R22.reuse, R27, 0xffffffff ;  /* 0xffffffff161b7419 */ /* 0x040fe4000001021b */
[----:B------:R-:W-:Y:S02]  /*27c0*/  SHF.R.U32.HI R12, RZ, R25, R23 ;  /* 0x00000019ff0c7219 */ /* 0x000fe40000011617 */
[C---:B------:R-:W-:Y:S02]  /*27d0*/  SHF.R.U64 R25, R22.reuse, R11, 0xffffffff ;  /* 0xffffffff16197419 */ /* 0x040fe4000000120b */
[----:B------:R-:W-:-:S02]  /*27e0*/  SHF.L.U32 R14, R22, R15, RZ ;  /* 0x0000000f160e7219 */ /* 0x000fc400000006ff */
[----:B------:R-:W-:Y:S02]  /*27f0*/  LEA.HI R13, R29, R26, RZ, 0x6 ;  /* 0x0000001a1d0d7211 */ /* 0x000fe400078f30ff */
[----:B------:R-:W-:Y:S02]  /*2800*/  SHF.R.U32.HI R23, RZ, R11, R23 ;  /* 0x0000000bff177219 */ /* 0x000fe40000011617 */
[----:B------:R-:W-:Y:S02]  /*2810*/  SHF.L.U64.HI R22, R22, R15, 0xffffffff ;  /* 0xffffffff16167419 */ /* 0x000fe4000001020f */
[----:B------:R-:W-:Y:S02]  /*2820*/  LOP3.LUT R11, R27, R12, RZ, 0xfc, !PT ;  /* 0x0000000c1b0b7212 */ /* 0x000fe400078efcff */
[----:B------:R-:W-:Y:S02]  /*2830*/  SHF.R.S32.HI R15, RZ, 0x6, R24 ;  /* 0x00000006ff0f7819 */ /* 0x000fe40000011418 */
[----:B------:R-:W-:-:S02]  /*2840*/  ISETP.NE.AND P0, PT, R0, UR4, PT ;  /* 0x0000000400007c0c */ /* 0x000fc4000bf05270 */
[----:B------:R-:W-:Y:S01]  /*2850*/  LOP3.LUT R12, R14, R25, RZ, 0xfc, !PT ;  /* 0x000000190e0c7212 */ /* 0x000fe200078efcff */
[----:B------:R-:W-:Y:S01]  /*2860*/  IMAD.WIDE R14, R15, 0x8, R4 ;  /* 0x000000080f0e7825 */ /* 0x000fe200078e0204 */
[----:B------:R-:W-:Y:S02]  /*2870*/  SHF.R.S32.HI R25, RZ, 0x6, R13 ;  /* 0x00000006ff197819 */ /* 0x000fe4000001140d */
[----:B------:R-:W-:Y:S02]  /*2880*/  LOP3.LUT R13, R22, R23, RZ, 0xfc, !PT ;  /* 0x00000017160d7212 */ /* 0x000fe400078efcff */
[----:B------:R2:W-:Y:S01]  /*2890*/  REDG.E.AND.64.STRONG.GPU desc[UR8][R14.64], R10 ;  /* 0x0000000a0e00798e */ /* 0x0005e2000e92e508 */
[----:B------:R-:W-:-:S03]  /*28a0*/  IMAD.WIDE R22, R25, 0x8, R4 ;  /* 0x0000000819167825 */ /* 0x000fc600078e0204 */
[----:B------:R2:W-:Y:S01]  /*28b0*/  STG.E desc[UR8][R8.64+0xc], RZ ;  /* 0x00000cff08007986 */ /* 0x0005e2000c101908 */
[----:B------:R-:W-:-:S03]  /*28c0*/  VIADD R21, R21, 0x4 ;  /* 0x0000000415157836 */ /* 0x000fc60000000000 */
[----:B------:R2:W-:Y:S01]  /*28d0*/  REDG.E.AND.64.STRONG.GPU desc[UR8][R22.64], R12 ;  /* 0x0000000c1600798e */ /* 0x0005e2000e92e508 */
[----:B------:R-:W-:Y:S05]  /*28e0*/  @P0 BRA `(.L_x_127) ;  /* 0xfffffff800ec0947 */ /* 0x000fea000383ffff */
.L_x_126:
[----:B------:R-:W-:-:S13]  /*28f0*/  LOP3.LUT P0, R0, R2, 0x3, RZ, 0xc0, !PT ;  /* 0x0000000302007812 */ /* 0x000fda000780c0ff */
[----:B------:R-:W-:Y:S05]  /*2900*/  @!P0 BRA `(.L_x_125) ;  /* 0x0000000000f48947 */ /* 0x000fea0003800000 */
[----:B------:R-:W-:Y:S02]  /*2910*/  ISETP.NE.AND P0, PT, R0, 0x1, PT ;  /* 0x000000010000780c */ /* 0x000fe40003f05270 */
[----:B------:R-:W-:-:S04]  /*2920*/  LOP3.LUT R2, R2, 0x1, RZ, 0xc0, !PT ;  /* 0x0000000102027812 */ /* 0x000fc800078ec0ff */
[----:B------:R-:W-:-:S07]  /*2930*/  ISETP.NE.U32.AND P1, PT, R2, 0x1, PT ;  /* 0x000000010200780c */ /* 0x000fce0003f25070 */
[----:B------:R-:W-:Y:S06]  /*2940*/  @!P0 BRA `(.L_x_128) ;  /* 0x0000000000908947 */ /* 0x000fec0003800000 */
[----:B0-2---:R-:W0:Y:S01]  /*2950*/  LDC.64 R8, c[0x0][0x3a8] ;  /* 0x0000ea00ff087b82 */ /* 0x005e220000000a00 */
[C---:B------:R-:W-:Y:S01]  /*2960*/  VIADD R0, R21.reuse, 0x1 ;  /* 0x0000000115007836 */ /* 0x040fe20000000000 */
[--C-:B------:R-:W-:Y:S01]  /*2970*/  SHF.R.S32.HI R12, RZ, 0x1f, R21.reuse ;  /* 0x0000001fff0c7819 */ /* 0x100fe20000011415 */
[----:B------:R-:W-:Y:S01]  /*2980*/  IMAD.MOV R11, RZ, RZ, -R21 ;  /* 0x000000ffff0b7224 */ /* 0x000fe200078e0a15 */
[C---:B------:R-:W-:Y:S01]  /*2990*/  LOP3.LUT R7, R21.reuse, 0x3f, RZ, 0xc0, !PT ;  /* 0x0000003f15077812 */ /* 0x040fe200078ec0ff */
[----:B------:R-:W-:Y:S01]  /*29a0*/  IMAD.MOV.U32 R14, RZ, RZ, -0x1 ;  /* 0xffffffffff0e7424 */ /* 0x000fe200078e00ff */
[----:B------:R-:W-:Y:S02]  /*29b0*/  SHF.R.S32.HI R13, RZ, 0x1f, R0 ;  /* 0x0000001fff0d7819 */ /* 0x000fe40000011400 */
[----:B------:R-:W1:Y:S01]  /*29c0*/  LDC.64 R4, c[0x0][0x3b0] ;  /* 0x0000ec00ff047b82 */ /* 0x000e620000000a00 */
[----:B------:R-:W-:Y:S02]  /*29d0*/  MOV R6, 0xfffffffe ;  /* 0xfffffffe00067802 */ /* 0x000fe40000000f00 */
[----:B------:R-:W-:-:S02]  /*29e0*/  LOP3.LUT R15, R21, 0x3f, RZ, 0xc, !PT ;  /* 0x0000003f150f7812 */ /* 0x000fc400078e0cff */
[----:B------:R-:W-:Y:S02]  /*29f0*/  LOP3.LUT R11, R11, 0x3f, RZ, 0xc0, !PT ;  /* 0x0000003f0b0b7812 */ /* 0x000fe400078ec0ff */
[----:B------:R-:W-:Y:S02]  /*2a00*/  LEA.HI R12, R12, R21, RZ, 0x6 ;  /* 0x000000150c0c7211 */ /* 0x000fe400078f30ff */
[----:B------:R-:W-:Y:S02]  /*2a10*/  LOP3.LUT R23, R0, 0x3f, RZ, 0xc0, !PT ;  /* 0x0000003f00177812 */ /* 0x000fe400078ec0ff */
[----:B------:R-:W-:Y:S02]  /*2a20*/  LEA.HI R10, R13, R0, RZ, 0x6 ;  /* 0x000000000d0a7211 */ /* 0x000fe400078f30ff */
[----:B------:R-:W-:Y:S02]  /*2a30*/  SHF.L.U64.HI R2, R6, R7, 0xffffffff ;  /* 0xffffffff06027419 */ /* 0x000fe40000010207 */
[----:B------:R-:W-:Y:S01]  /*2a40*/  SHF.R.U32.HI R0, RZ, R15, R14 ;  /* 0x0000000fff007219 */ /* 0x000fe2000001160e */
[----:B0-----:R-:W-:Y:S01]  /*2a50*/  IMAD.WIDE R8, R21, 0x4, R8 ;  /* 0x0000000415087825 */ /* 0x001fe200078e0208 */
[----:B------:R-:W-:-:S02]  /*2a60*/  SHF.R.U32.HI R25, RZ, R11, R14 ;  /* 0x0000000bff197219 */ /* 0x000fc4000001160e */
[C---:B------:R-:W-:Y:S02]  /*2a70*/  SHF.R.U64 R13, R6.reuse, R15, 0xffffffff ;  /* 0xffffffff060d7419 */ /* 0x040fe4000000120f */
[C---:B------:R-:W-:Y:S01]  /*2a80*/  SHF.L.U32 R7, R6.reuse, R7, RZ ;  /* 0x0000000706077219 */ /* 0x040fe200000006ff */
[----:B------:R3:W-:Y:S01]  /*2a90*/  STG.E desc[UR8][R8.64], RZ ;  /* 0x000000ff08007986 */ /* 0x0007e2000c101908 */
[C---:B------:R-:W-:Y:S02]  /*2aa0*/  SHF.R.U64 R22, R6.reuse, R11, 0xffffffff ;  /* 0xffffffff06167419 */ /* 0x040fe4000000120b */
[CC--:B------:R-:W-:Y:S02]  /*2ab0*/  SHF.L.U32 R14, R6.reuse, R23.reuse, RZ ;  /* 0x00000017060e7219 */ /* 0x0c0fe400000006ff */
[----:B------:R-:W-:Y:S02]  /*2ac0*/  SHF.R.S32.HI R15, RZ, 0x6, R12 ;  /* 0x00000006ff0f7819 */ /* 0x000fe4000001140c */
[----:B------:R-:W-:-:S02]  /*2ad0*/  SHF.L.U64.HI R11, R6, R23, 0xffffffff ;  /* 0xffffffff060b7419 */ /* 0x000fc40000010217 */
[----:B------:R-:W-:Y:S02]  /*2ae0*/  SHF.R.S32.HI R23, RZ, 0x6, R10 ;  /* 0x00000006ff177819 */ /* 0x000fe4000001140a */
[----:B------:R-:W-:Y:S02]  /*2af0*/  LOP3.LUT R6, R7, R22, RZ, 0xfc, !PT ;  /* 0x0000001607067212 */ /* 0x000fe400078efcff */
[----:B------:R-:W-:Y:S01]  /*2b00*/  LOP3.LUT R10, R14, R13, RZ, 0xfc, !PT ;  /* 0x0000000d0e0a7212 */ /* 0x000fe200078efcff */
[--C-:B-1----:R-:W-:Y:S01]  /*2b10*/  IMAD.WIDE R12, R15, 0x8, R4.reuse ;  /* 0x000000080f0c7825 */ /* 0x102fe200078e0204 */
[----:B------:R-:W-:Y:S02]  /*2b20*/  LOP3.LUT R7, R2, R25, RZ, 0xfc, !PT ;  /* 0x0000001902077212 */ /* 0x000fe400078efcff */
[----:B------:R-:W-:Y:S01]  /*2b30*/  LOP3.LUT R11, R11, R0, RZ, 0xfc, !PT ;  /* 0x000000000b0b7212 */ /* 0x000fe200078efcff */
[----:B------:R-:W-:Y:S02]  /*2b40*/  IMAD.WIDE R4, R23, 0x8, R4 ;  /* 0x0000000817047825 */ /* 0x000fe400078e0204 */
[----:B------:R3:W-:Y:S04]  /*2b50*/  REDG.E.AND.64.STRONG.GPU desc[UR8][R12.64], R6 ;  /* 0x000000060c00798e */ /* 0x0007e8000e92e508 */
[----:B------:R3:W-:Y:S04]  /*2b60*/  STG.E desc[UR8][R8.64+0x4], RZ ;  /* 0x000004ff08007986 */ /* 0x0007e8000c101908 */
[----:B------:R3:W-:Y:S01]  /*2b70*/  REDG.E.AND.64.STRONG.GPU desc[UR8][R4.64], R10 ;  /* 0x0000000a0400798e */ /* 0x0007e2000e92e508 */
[----:B------:R-:W-:-:S07]  /*2b80*/  VIADD R21, R21, 0x2 ;  /* 0x0000000215157836 */ /* 0x000fce0000000000 */
.L_x_128:
[----:B------:R-:W-:Y:S05]  /*2b90*/  @P1 BRA `(.L_x_125) ;  /* 0x0000000000501947 */ /* 0x000fea0003800000 */
[----:B0--3--:R-:W0:Y:S01]  /*2ba0*/  LDC.64 R6, c[0x0][0x3a8] ;  /* 0x0000ea00ff067b82 */ /* 0x009e220000000a00 */
[--C-:B--2---:R-:W-:Y:S01]  /*2bb0*/  IMAD.MOV R8, RZ, RZ, -R21.reuse ;  /* 0x000000ffff087224 */ /* 0x104fe200078e0a15 */
[----:B------:R-:W-:Y:S01]  /*2bc0*/  SHF.R.S32.HI R0, RZ, 0x1f, R21 ;  /* 0x0000001fff007819 */ /* 0x000fe20000011415 */
[----:B------:R-:W-:Y:S01]  /*2bd0*/  IMAD.MOV.U32 R9, RZ, RZ, -0x2 ;  /* 0xfffffffeff097424 */ /* 0x000fe200078e00ff */
[----:B------:R-:W-:Y:S01]  /*2be0*/  LOP3.LUT R2, R21, 0x3f, RZ, 0xc0, !PT ;  /* 0x0000003f15027812 */ /* 0x000fe200078ec0ff */
[----:B------:R-:W-:Y:S01]  /*2bf0*/  IMAD.MOV.U32 R11, RZ, RZ, -0x1 ;  /* 0xffffffffff0b7424 */ /* 0x000fe200078e00ff */
[----:B------:R-:W-:Y:S02]  /*2c00*/  LOP3.LUT R8, R8, 0x3f, RZ, 0xc0, !PT ;  /* 0x0000003f08087812 */ /* 0x000fe400078ec0ff */
[----:B------:R-:W1:Y:S01]  /*2c10*/  LDC.64 R4, c[0x0][0x3b0] ;  /* 0x0000ec00ff047b82 */ /* 0x000e620000000a00 */
[----:B------:R-:W-:Y:S02]  /*2c20*/  LEA.HI R0, R0, R21, RZ, 0x6 ;  /* 0x0000001500007211 */ /* 0x000fe400078f30ff */
[----:B------:R-:W-:-:S02]  /*2c30*/  SHF.L.U64.HI R13, R9, R2, 0xffffffff ;  /* 0xffffffff090d7419 */ /* 0x000fc40000010202 */
[C---:B------:R-:W-:Y:S02]  /*2c40*/  SHF.L.U32 R10, R9.reuse, R2, RZ ;  /* 0x00000002090a7219 */ /* 0x040fe400000006ff */
[-C--:B------:R-:W-:Y:S02]  /*2c50*/  SHF.R.U32.HI R2, RZ, R8.reuse, R11 ;  /* 0x00000008ff027219 */ /* 0x080fe4000001160b */
[----:B------:R-:W-:Y:S02]  /*2c60*/  SHF.R.U64 R9, R9, R8, 0xffffffff ;  /* 0xffffffff09097419 */ /* 0x000fe40000001208 */
[----:B------:R-:W-:Y:S02]  /*2c70*/  SHF.R.S32.HI R11, RZ, 0x6, R0 ;  /* 0x00000006ff0b7819 */ /* 0x000fe40000011400 */
[----:B------:R-:W-:Y:S02]  /*2c80*/  LOP3.LUT R8, R10, R9, RZ, 0xfc, !PT ;  /* 0x000000090a087212 */ /* 0x000fe400078efcff */
[----:B------:R-:W-:Y:S01]  /*2c90*/  LOP3.LUT R9, R13, R2, RZ, 0xfc, !PT ;  /* 0x000000020d097212 */ /* 0x000fe200078efcff */
[----:B0-----:R-:W-:-:S05]  /*2ca0*/  IMAD.WIDE R6, R21, 0x4, R6 ;  /* 0x0000000415067825 */ /* 0x001fca00078e0206 */
[----:B------:R4:W-:Y:S01]  /*2cb0*/  STG.E desc[UR8][R6.64], RZ ;  /* 0x000000ff06007986 */ /* 0x0009e2000c101908 */
[----:B-1----:R-:W-:-:S05]  /*2cc0*/  IMAD.WIDE R4, R11, 0x8, R4 ;  /* 0x000000080b047825 */ /* 0x002fca00078e0204 */
[----:B------:R4:W-:Y:S02]  /*2cd0*/  REDG.E.AND.64.STRONG.GPU desc[UR8][R4.64], R8 ;  /* 0x000000080400798e */ /* 0x0009e4000e92e508 */
.L_x_125:
[----:B------:R-:W-:Y:S05]  /*2ce0*/  BSYNC.RECONVERGENT B0 ;  /* 0x0000000000007941 */ /* 0x000fea0003800200 */
.L_x_124:
[----:B------:R-:W-:-:S06]  /*2cf0*/  RPCMOV.32 Rpc.LO, R2 ;  /* 0x0000000200007352 */ /* 0x000fcc0000000000 */
[----:B------:R-:W-:-:S05]  /*2d00*/  CS2R.32 R2, SR_CgaSize ;  /* 0x0000000000027805 */ /* 0x000fca0000008a00 */
[----:B------:R-:W-:-:S05]  /*2d10*/  IMAD R2, R2, -0xa0, RZ ;  /* 0xffffff6002027824 */ /* 0x000fca00078e02ff */
[----:B------:R-:W-:Y:S02]  /*2d20*/  R2UR UR4, R2 ;  /* 0x00000000020472ca */ /* 0x000fe400000e0000 */
[----:B------:R-:W-:-:S12]  /*2d30*/  RPCMOV.32 R2, Rpc.LO ;  /* 0x0000000000027353 */ /* 0x000fd80000000000 */
[----:B------:R-:W5:Y:S02]  /*2d40*/  LDCU UR4, c[0x0][UR4+0x258] ;  /* 0x00004b00040477ac */ /* 0x000f640008000800 */
[----:B-----5:R-:W-:-:S04]  /*2d50*/  UISETP.NE.U32.AND UP0, UPT, UR4, URZ, UPT ;  /* 0x000000ff0400728c */ /* 0x020fc8000bf05070 */
[----:B------:R-:W-:-:S09]  /*2d60*/  UISETP.NE.AND.EX UP0, UPT, UR7, URZ, UPT, UP0 ;  /* 0x000000ff0700728c */ /* 0x000fd2000bf05300 */
[----:B------:R-:W-:Y:S05]  /*2d70*/  BRA.U !UP0, `(.L_x_129) ;  /* 0x0000000508787547 */ /* 0x000fea000b800000 */
[----:B------:R-:W-:Y:S01]  /*2d80*/  BAR.SYNC.DEFER_BLOCKING 0x0 ;  /* 0x0000000000007b1d */ /* 0x000fe20000010000 */
[----:B------:R-:W-:Y:S01]  /*2d90*/  ISETP.NE.AND P1, PT, R19, RZ, PT ;  /* 0x000000ff1300720c */ /* 0x000fe20003f25270 */
[----:B---34-:R-:W-:-:S04]  /*2da0*/  IMAD.U32 R4, RZ, RZ, UR4 ;  /* 0x00000004ff047e24 */ /* 0x018fc8000f8e00ff */
[----:B------:R-:W-:Y:S01]  /*2db0*/  BSSY B0, `(.L_x_130) ;  /* 0x0000018000007945 */ /* 0x000fe20003800000 */
[----:B------:R-:W-:-:S07]  /*2dc0*/  IMAD.U32 R5, RZ, RZ, UR7 ;  /* 0x00000007ff057e24 */ /* 0x000fce000f8e00ff */
[----:B------:R-:W-:Y:S05]  /*2dd0*/  @P1 BRA `(.L_x_131) ;  /* 0x0000000000541947 */ /* 0x000fea0003800000 */
[----:B0-----:R-:W0:Y:S01]  /*2de0*/  S2R R7, SR_LANEID ;  /* 0x0000000000077919 */ /* 0x001e220000000000 */
[----:B------:R-:W-:Y:S02]  /*2df0*/  VOTEU.ANY UR4, UPT, PT ;  /* 0x0000000000047886 */ /* 0x000fe400038e0100 */
[----:B------:R-:W0:Y:S08]  /*2e00*/  FLO.U32 R2, UR4 ;  /* 0x0000000400027d00 */ /* 0x000e3000080e0000 */
[----:B-1----:R-:W1:Y:S01]  /*2e10*/  POPC R0, UR4 ;  /* 0x0000000400007d09 */ /* 0x002e620008000000 */
[----:B0-----:R-:W-:Y:S01]  /*2e20*/  ISETP.EQ.U32.AND P0, PT, R2, R7, PT ;  /* 0x000000070200720c */ /* 0x001fe20003f02070 */
[----:B-1----:R-:W-:-:S12]  /*2e30*/  IMAD R7, R0, UR5, RZ ;  /* 0x0000000500077c24 */ /* 0x002fd8000f8e02ff */
[----:B------:R-:W-:Y:S06]  /*2e40*/  @P0 MEMBAR.ALL.GPU ;  /* 0x0000000000000992 */ /* 0x000fec000000a000 */
[----:B------:R-:W-:-:S00]  /*2e50*/  @P0 ERRBAR ;  /* 0x00000000000009ab */ /* 0x000fc00000000000 */
[----:B------:R-:W-:Y:S06]  /*2e60*/  @P0 CGAERRBAR ;  /* 0x00000000000005ab */ /* 0x000fec0000000000 */
[----:B------:R-:W3:Y:S01]  /*2e70*/  @P0 ATOM.E.ADD.STRONG.GPU PT, R7, desc[UR8][R4.64+0x4], R7 ;  /* 0x800004070407098a */ /* 0x000ee200081ef108 */
[----:B------:R-:W0:Y:S02]  /*2e80*/  S2R R6, SR_LTMASK ;  /* 0x0000000000067919 */ /* 0x000e240000003900 */
[----:B0-----:R-:W-:-:S04]  /*2e90*/  LOP3.LUT R6, R6, UR4, RZ, 0xc0, !PT ;  /* 0x0000000406067c12 */ /* 0x001fc8000f8ec0ff */
[----:B--2---:R-:W0:Y:S01]  /*2ea0*/  POPC R9, R6 ;  /* 0x0000000600097309 */ /* 0x004e220000000000 */
[----:B---3--:R-:W0:Y:S02]  /*2eb0*/  SHFL.IDX PT, R0, R7, R2, 0x1f ;  /* 0x00001f0207007589 */ /* 0x008e2400000e0000 */
[----:B0-----:R-:W-:-:S07]  /*2ec0*/  IMAD R0, R9, UR5, R0 ;  /* 0x0000000509007c24 */ /* 0x001fce000f8e0200 */
.L_x_132:
[----:B------:R-:W2:Y:S04]  /*2ed0*/  LD.E.STRONG.GPU R7, desc[UR8][R4.64+0x4] ;  /* 0x0000040804077980 */ /* 0x000ea8000c10f900 */
[----:B--2---:R-:W-:Y:S01]  /*2ee0*/  CCTL.IVALL ;  /* 0x00000000ff00798f */ /* 0x004fe20002000000 */
[----:B------:R-:W-:Y:S05]  /*2ef0*/  YIELD ;  /* 0x0000000000007946 */ /* 0x000fea0003800000 */
[----:B------:R-:W-:-:S04]  /*2f00*/  LOP3.LUT R7, R7, R0, RZ, 0x3c, !PT ;  /* 0x0000000007077212 */ /* 0x000fc800078e3cff */
[----:B------:R-:W-:-:S13]  /*2f10*/  ISETP.GT.AND P0, PT, R7, -0x1, PT ;  /* 0xffffffff0700780c */ /* 0x000fda0003f04270 */
[----:B------:R-:W-:Y:S05]  /*2f20*/  @P0 BRA `(.L_x_132) ;  /* 0xfffffffc00e80947 */ /* 0x000fea000383ffff */
.L_x_131:
[----:B------:R-:W-:Y:S05]  /*2f30*/  BSYNC B0 ;  /* 0x0000000000007941 */ /* 0x000fea0003800000 */
.L_x_130:
[----:B------:R-:W-:-:S03]  /*2f40*/  UMOV UR4, 0xffffffff ;  /* 0xffffffff00047882 */ /* 0x000fc60000000000 */
[----:B------:R-:W-:Y:S05]  /*2f50*/  BRA.DIV UR4, `(.L_x_133) ;  /* 0x0000001204047947 */ /* 0x000fea000b800000 */
[----:B------:R-:W-:Y:S06]  /*2f60*/  BAR.SYNC.DEFER_BLOCKING 0x0 ;  /* 0x0000000000007b1d */ /* 0x000fec0000010000 */
.L_x_175:
[----:B0-----:R-:W0:Y:S02]  /*2f70*/  LDC.64 R6, c[0x0][0x3c8] ;  /* 0x0000f200ff067b82 */ /* 0x001e240000000a00 */
[----:B0-----:R-:W3:Y:S01]  /*2f80*/  LDG.E.U8 R6, desc[UR8][R6.64] ;  /* 0x0000000806067981 */ /* 0x001ee2000c1e1100 */
[----:B------:R-:W-:Y:S01]  /*2f90*/  BSSY.RECONVERGENT B0, `(.L_x_134) ;  /* 0x0000019000007945 */ /* 0x000fe20003800200 */
[----:B---3--:R-:W-:-:S04]  /*2fa0*/  ISETP.NE.AND P0, PT, R6, RZ, PT ;  /* 0x000000ff0600720c */ /* 0x008fc80003f05270 */
[----:B------:R-:W-:-:S13]  /*2fb0*/  ISETP.NE.OR P0, PT, R17, RZ, !P0 ;  /* 0x000000ff1100720c */ /* 0x000fda0004705670 */
[----:B------:R-:W-:Y:S05]  /*2fc0*/  @P0 BRA `(.L_x_135) ;  /* 0x0000000000540947 */ /* 0x000fea0003800000 */
[----:B------:R-:W0:Y:S01]  /*2fd0*/  LDCU UR4, c[0x0][0x390] ;  /* 0x00007200ff0477ac */ /* 0x000e220008000800 */
[----:B--2---:R-:W2:Y:S01]  /*2fe0*/  LDC.64 R10, c[0x0][0x3d8] ;  /* 0x0000f600ff0a7b82 */ /* 0x004ea20000000a00 */
[----:B-1----:R-:W-:Y:S01]  /*2ff0*/  IMAD.MOV.U32 R21, RZ, RZ, RZ ;  /* 0x000000ffff157224 */ /* 0x002fe200078e00ff */
[----:B0-----:R-:W-:-:S09]  /*3000*/  UISETP.NE.AND UP0, UPT, UR4, -0x1, UPT ;  /* 0xffffffff0400788c */ /* 0x001fd2000bf05270 */
[----:B------:R-:W-:Y:S05]  /*3010*/  BRA.U !UP0, `(.L_x_136) ;  /* 0x00000001083c7547 */ /* 0x000fea000b800000 */
[----:B------:R-:W0:Y:S01]  /*3020*/  LDC.64 R8, c[0x0][0x398] ;  /* 0x0000e600ff087b82 */ /* 0x000e220000000a00 */
[----:B------:R-:W1:Y:S01]  /*3030*/  LDCU UR4, c[0x0][0x390] ;  /* 0x00007200ff0477ac */ /* 0x000e620008000800 */
[----:B------:R-:W-:Y:S01]  /*3040*/  BSSY.RECONVERGENT B1, `(.L_x_136) ;  /* 0x000000c000017945 */ /* 0x000fe20003800200 */
[----:B------:R-:W-:-:S05]  /*3050*/  IMAD.MOV.U32 R21, RZ, RZ, RZ ;  /* 0x000000ffff157224 */ /* 0x000fca00078e00ff */
[----:B------:R-:W3:Y:S01]  /*3060*/  LDC.64 R6, c[0x0][0x3d0] ;  /* 0x0000f400ff067b82 */ /* 0x000ee20000000a00 */
[----:B-1----:R-:W-:-:S07]  /*3070*/  MOV R23, UR4 ;  /* 0x0000000400177c02 */ /* 0x002fce0008000f00 */
.L_x_137:
[----:B---3--:R-:W-:-:S04]  /*3080*/  IMAD.WIDE.U32 R12, R21, 0x4, R6 ;  /* 0x00000004150c7825 */ /* 0x008fc800078e0006 */
[----:B0-----:R-:W-:Y:S01]  /*3090*/  IMAD.WIDE R14, R23, 0x14, R8 ;  /* 0x00000014170e7825 */ /* 0x001fe200078e0208 */
[----:B------:R0:W-:Y:S04]  /*30a0*/  STG.E desc[UR8][R12.64], R23 ;  /* 0x000000170c007986 */ /* 0x0001e8000c101908 */
[----:B0-----:R-:W3:Y:S01]  /*30b0*/  LDG.E R23, desc[UR8][R14.64+0x10] ;  /* 0x000010080e177981 */ /* 0x001ee2000c1e1900 */
[C---:B------:R-:W-:Y:S01]  /*30c0*/  ISETP.GE.U32.AND P0, PT, R21.reuse, 0x3b9ac9ff, PT ;  /* 0x3b9ac9ff1500780c */ /* 0x040fe20003f06070 */
[----:B------:R-:W-:Y:S01]  /*30d0*/  VIADD R21, R21, 0x1 ;  /* 0x0000000115157836 */ /* 0x000fe20000000000 */
[----:B---3--:R-:W-:-:S13]  /*30e0*/  ISETP.NE.AND P2, PT, R23, -0x1, PT ;  /* 0xffffffff1700780c */ /* 0x008fda0003f45270 */
[----:B------:R-:W-:Y:S05]  /*30f0*/  @!P0 BRA P2, `(.L_x_137) ;  /* 0xfffffffc00e08947 */ /* 0x000fea000103ffff */
[----:B------:R-:W-:Y:S05]  /*3100*/  BSYNC.RECONVERGENT B1 ;  /* 0x0000000000017941 */ /* 0x000fea0003800200 */
.L_x_136:
[----:B--2---:R0:W-:Y:S02]  /*3110*/  STG.E desc[UR8][R10.64], R21 ;  /* 0x000000150a007986 */ /* 0x0041e4000c101908 */
.L_x_135:
[----:B------:R-:W-:Y:S05]  /*3120*/  BSYNC.RECONVERGENT B0 ;  /* 0x0000000000007941 */ /* 0x000fea0003800200 */
.L_x_134:
[----:B------:R-:W-:-:S03]  /*3130*/  UMOV UR4, 0xffffffff ;  /* 0xffffffff00047882 */ /* 0x000fc60000000000 */
[----:B------:R-:W-:Y:S05]  /*3140*/  BRA.DIV UR4, `(.L_x_138) ;  /* 0x0000000e04b87947 */ /* 0x000fea000b800000 */
[----:B------:R-:W-:Y:S06]  /*3150*/  BAR.SYNC.DEFER_BLOCKING 0x0 ;  /* 0x0000000000007b1d */ /* 0x000fec0000010000 */
.L_x_178:
[----:B------:R-:W-:Y:S04]  /*3160*/  BSSY B0, `(.L_x_139) ;  /* 0x0000017000007945 */ /* 0x000fe80003800000 */
[----:B------:R-:W-:Y:S05]  /*3170*/  @P1 BRA `(.L_x_140) ;  /* 0x0000000000541947 */ /* 0x000fea0003800000 */
[----:B------:R-:W3:Y:S01]  /*3180*/  S2R R7, SR_LANEID ;  /* 0x0000000000077919 */ /* 0x000ee20000000000 */
[----:B------:R-:W-:Y:S02]  /*3190*/  VOTEU.ANY UR4, UPT, PT ;  /* 0x0000000000047886 */ /* 0x000fe400038e0100 */
[----:B------:R-:W3:Y:S08]  /*31a0*/  FLO.U32 R2, UR4 ;  /* 0x0000000400027d00 */ /* 0x000ef000080e0000 */
[----:B-1----:R-:W1:Y:S01]  /*31b0*/  POPC R0, UR4 ;  /* 0x0000000400007d09 */ /* 0x002e620008000000 */
[----:B---3--:R-:W-:Y:S01]  /*31c0*/  ISETP.EQ.U32.AND P0, PT, R2, R7, PT ;  /* 0x000000070200720c */ /* 0x008fe20003f02070 */
[----:B-1----:R-:W-:-:S12]  /*31d0*/  IMAD R7, R0, UR5, RZ ;  /* 0x0000000500077c24 */ /* 0x002fd8000f8e02ff */
[----:B------:R-:W-:Y:S06]  /*31e0*/  @P0 MEMBAR.ALL.GPU ;  /* 0x0000000000000992 */ /* 0x000fec000000a000 */
[----:B------:R-:W-:-:S00]  /*31f0*/  @P0 ERRBAR ;  /* 0x00000000000009ab */ /* 0x000fc00000000000 */
[----:B------:R-:W-:Y:S06]  /*3200*/  @P0 CGAERRBAR ;  /* 0x00000000000005ab */ /* 0x000fec0000000000 */
[----:B------:R-:W3:Y:S01]  /*3210*/  @P0 ATOM.E.ADD.STRONG.GPU PT, R7, desc[UR8][R4.64+0x4], R7 ;  /* 0x800004070407098a */ /* 0x000ee200081ef108 */
[----:B------:R-:W1:Y:S02]  /*3220*/  S2R R6, SR_LTMASK ;  /* 0x0000000000067919 */ /* 0x000e640000003900 */
[----:B-1----:R-:W-:-:S04]  /*3230*/  LOP3.LUT R6, R6, UR4, RZ, 0xc0, !PT ;  /* 0x0000000406067c12 */ /* 0x002fc8000f8ec0ff */
[----:B--2---:R-:W1:Y:S01]  /*3240*/  POPC R9, R6 ;  /* 0x0000000600097309 */ /* 0x004e620000000000 */
[----:B---3--:R-:W1:Y:S02]  /*3250*/  SHFL.IDX PT, R0, R7, R2, 0x1f ;  /* 0x00001f0207007589 */ /* 0x008e6400000e0000 */
[----:B-1----:R-:W-:-:S07]  /*3260*/  IMAD R0, R9, UR5, R0 ;  /* 0x0000000509007c24 */ /* 0x002fce000f8e0200 */
.L_x_141:
[----:B------:R-:W2:Y:S04]  /*3270*/  LD.E.STRONG.GPU R7, desc[UR8][R4.64+0x4] ;  /* 0x0000040804077980 */ /* 0x000ea8000c10f900 */
[----:B--2---:R-:W-:Y:S01]  /*3280*/  CCTL.IVALL ;  /* 0x00000000ff00798f */ /* 0x004fe20002000000 */
[----:B------:R-:W-:Y:S05]  /*3290*/  YIELD ;  /* 0x0000000000007946 */ /* 0x000fea0003800000 */
[----:B------:R-:W-:-:S04]  /*32a0*/  LOP3.LUT R7, R7, R0, RZ, 0x3c, !PT ;  /* 0x0000000007077212 */ /* 0x000fc800078e3cff */
[----:B------:R-:W-:-:S13]  /*32b0*/  ISETP.GT.AND P0, PT, R7, -0x1, PT ;  /* 0xffffffff0700780c */ /* 0x000fda0003f04270 */
[----:B------:R-:W-:Y:S05]  /*32c0*/  @P0 BRA `(.L_x_141) ;  /* 0xfffffffc00e80947 */ /* 0x000fea000383ffff */
.L_x_140:
[----:B------:R-:W-:Y:S05]  /*32d0*/  BSYNC B0 ;  /* 0x0000000000007941 */ /* 0x000fea0003800000 */
.L_x_139:
[----:B------:R-:W-:-:S03]  /*32e0*/  UMOV UR4, 0xffffffff ;  /* 0xffffffff00047882 */ /* 0x000fc60000000000 */
[----:B------:R-:W-:Y:S05]  /*32f0*/  BRA.DIV UR4, `(.L_x_142) ;  /* 0x0000000e047c7947 */ /* 0x000fea000b800000 */
[----:B------:R-:W-:Y:S06]  /*3300*/  BAR.SYNC.DEFER_BLOCKING 0x0 ;  /* 0x0000000000007b1d */ /* 0x000fec0000010000 */
.L_x_181:
[----:B------:R-:W3:Y:S02]  /*3310*/  LDC.64 R4, c[0x4][0x10] ;  /* 0x01000400ff047b82 */ /* 0x000ee40000000a00 */
[----:B---3--:R-:W3:Y:S02]  /*3320*/  LDG.E.U8 R4, desc[UR8][R4.64] ;  /* 0x0000000804047981 */ /* 0x008ee4000c1e1100 */
[----:B---3--:R-:W-:-:S13]  /*3330*/  ISETP.NE.AND P0, PT, R4, RZ, PT ;  /* 0x000000ff0400720c */ /* 0x008fda0003f05270 */
[----:B------:R-:W-:Y:S05]  /*3340*/  @!P0 BRA `(.L_x_143) ;  /* 0xffffffd000148947 */ /* 0x000fea000383ffff */
[----:B------:R-:W-:Y:S05]  /*3350*/  EXIT ;  /* 0x000000000000794d */ /* 0x000fea0003800000 */
.L_x_129:
[----:B------:R-:W-:Y:S05]  /*3360*/  BPT.TRAP 0x1 ;  /* 0x000000040000795c */ /* 0x000fea0000300000 */
.L_x_91:
[----:B------:R-:W-:Y:S05]  /*3370*/  BPT.TRAP 0x1 ;  /* 0x000000040000795c */ /* 0x000fea0000300000 */
.L_x_92:
[----:B------:R-:W-:Y:S01]  /*3380*/  BSSY B0, `(.L_x_144) ;  /* 0x000000a000007945 */ /* 0x000fe20003800000 */
[----:B0--34-:R-:W-:Y:S02]  /*3390*/  IMAD.MOV.U32 R7, RZ, RZ, 0x0 ;  /* 0x00000000ff077424 */ /* 0x019fe400078e00ff */
[----:B-1----:R-:W-:Y:S02]  /*33a0*/  IMAD.MOV.U32 R0, RZ, RZ, 0x0 ;  /* 0x00000000ff007424 */ /* 0x002fe400078e00ff */
[----:B--2---:R-:W-:-:S07]  /*33b0*/  IMAD.MOV.U32 R12, RZ, RZ, -0x1 ;  /* 0xffffffffff0c7424 */ /* 0x004fce00078e00ff */
[----:B------:R-:W-:Y:S05]  /*33c0*/  WARPSYNC.COLLECTIVE.ALL `(.L_x_145) ;  /* 0x0000000000147948 */ /* 0x000fea0003c00000 */
[----:B------:R-:W-:-:S04]  /*33d0*/  SHF.L.U32 R0, R0, 0x10, RZ ;  /* 0x0000001000007819 */ /* 0x000fc800000006ff */
[----:B------:R-:W-:-:S05]  /*33e0*/  LOP3.LUT R0, R0, 0xf, R7, 0xf8, !PT ;  /* 0x0000000f00007812 */ /* 0x000fca00078ef807 */
[----:B------:R0:W-:Y:S02]  /*33f0*/  BAR.SYNC.DEFER_BLOCKING R0, R0 ;  /* 0x000000000000731d */ /* 0x0001e40000010000 */
[----:B0-----:R-:W-:-:S04]  /*3400*/  SHF.R.U32 R0, R0, 0x10, RZ ;  /* 0x0000001000007819 */ /* 0x001fc800000016ff */
[----:B------:R-:W-:Y:S05]  /*3410*/  ENDCOLLECTIVE ;  /* 0x000000000000791b */ /* 0x000fea0003800000 */
.L_x_145:
[----:B------:R-:W-:Y:S05]  /*3420*/  BSYNC B0 ;  /* 0x0000000000007941 */ /* 0x000fea0003800000 */
.L_x_144:
[----:B------:R-:W-:Y:S05]  /*3430*/  BRA `(.L_x_146) ;  /* 0xffffffd000847947 */ /* 0x000fea000383ffff */
.L_x_96:
[----:B------:R-:W-:Y:S01]  /*3440*/  BSSY B0, `(.L_x_147) ;  /* 0x000000a000007945 */ /* 0x000fe20003800000 */
[----:B------:R-:W-:Y:S02]  /*3450*/  IMAD.MOV.U32 R7, RZ, RZ, 0x0 ;  /* 0x00000000ff077424 */ /* 0x000fe400078e00ff */
[----:B------:R-:W-:Y:S02]  /*3460*/  IMAD.MOV.U32 R0, RZ, RZ, 0x0 ;  /* 0x00000000ff007424 */ /* 0x000fe400078e00ff */
[----:B------:R-:W-:-:S07]  /*3470*/  IMAD.MOV.U32 R12, RZ, RZ, -0x1 ;  /* 0xffffffffff0c7424 */ /* 0x000fce00078e00ff */
[----:B------:R-:W-:Y:S05]  /*3480*/  WARPSYNC.COLLECTIVE.ALL `(.L_x_148) ;  /* 0x0000000000147948 */ /* 0x000fea0003c00000 */
[----:B------:R-:W-:-:S04]  /*3490*/  SHF.L.U32 R0, R0, 0x10, RZ ;  /* 0x0000001000007819 */ /* 0x000fc800000006ff */
[----:B------:R-:W-:-:S05]  /*34a0*/  LOP3.LUT R0, R0, 0xf, R7, 0xf8, !PT ;  /* 0x0000000f00007812 */ /* 0x000fca00078ef807 */
[----:B------:R0:W-:Y:S02]  /*34b0*/  BAR.SYNC.DEFER_BLOCKING R0, R0 ;  /* 0x000000000000731d */ /* 0x0001e40000010000 */
[----:B0-----:R-:W-:-:S04]  /*34c0*/  SHF.R.U32 R0, R0, 0x10, RZ ;  /* 0x0000001000007819 */ /* 0x001fc800000016ff */
[----:B------:R-:W-:Y:S05]  /*34d0*/  ENDCOLLECTIVE ;  /* 0x000000000000791b */ /* 0x000fea0003800000 */
.L_x_148:
[----:B------:R-:W-:Y:S05]  /*34e0*/  BSYNC B0 ;  /* 0x0000000000007941 */ /* 0x000fea0003800000 */
.L_x_147:
[----:B------:R-:W-:Y:S05]  /*34f0*/  BRA `(.L_x_149) ;  /* 0xffffffd000c47947 */ /* 0x000fea000383ffff */
.L_x_108:
[----:B0-----:R-:W0:Y:S01]  /*3500*/  LDC.64 R6, c[0x0][0x3a0] ;  /* 0x0000e800ff067b82 */ /* 0x001e220000000a00 */
[----:B------:R-:W-:Y:S01]  /*3510*/  BSSY B1, `(.L_x_150) ;  /* 0x0000007000017945 */ /* 0x000fe20003800000 */
[----:B-1----:R-:W-:Y:S02]  /*3520*/  IMAD.MOV.U32 R13, RZ, RZ, R12 ;  /* 0x000000ffff0d7224 */ /* 0x002fe400078e000c */
[----:B------:R-:W-:Y:S02]  /*3530*/  IMAD.MOV.U32 R14, RZ, RZ, 0x1f ;  /* 0x0000001fff0e7424 */ /* 0x000fe400078e00ff */
[----:B------:R-:W-:-:S07]  /*3540*/  IMAD.MOV.U32 R12, RZ, RZ, -0x1 ;  /* 0xffffffffff0c7424 */ /* 0x000fce00078e00ff */
[----:B0-----:R-:W-:Y:S05]  /*3550*/  WARPSYNC.COLLECTIVE R12, `(.L_x_151) ;  /* 0x000000000c087348 */ /* 0x001fea0003c00000 */
[----:B------:R1:W2:Y:S02]  /*3560*/  SHFL.IDX P0, R12, R5, R13, R14 ;  /* 0x0000000d050c7389 */ /* 0x0002a4000000000e */
[----:B012---:R-:W-:Y:S05]  /*3570*/  ENDCOLLECTIVE ;  /* 0x000000000000791b */ /* 0x007fea0003800000 */
.L_x_151:
[----:B------:R-:W-:Y:S05]  /*3580*/  BSYNC B1 ;  /* 0x0000000000017941 */ /* 0x000fea0003800000 */
.L_x_150:
[----:B------:R-:W-:Y:S01]  /*3590*/  IMAD.MOV.U32 R25, RZ, RZ, R12 ;  /* 0x000000ffff197224 */ /* 0x000fe200078e000c */
[----:B------:R-:W-:Y:S01]  /*35a0*/  IADD3 R13, PT, PT, R4, R23, RZ ;  /* 0x00000017040d7210 */ /* 0x000fe20007ffe0ff */
[C---:B------:R-:W-:Y:S02]  /*35b0*/  VIADD R12, R23.reuse, 0x2 ;  /* 0x00000002170c7836 */ /* 0x040fe40000000000 */
[----:B------:R-:W-:Y:S02]  /*35c0*/  VIADD R28, R23, 0x3 ;  /* 0x00000003171c7836 */ /* 0x000fe40000000000 */
[----:B------:R-:W-:Y:S01]  /*35d0*/  IMAD.WIDE R6, R13, 0x4, R6 ;  /* 0x000000040d067825 */ /* 0x000fe200078e0206 */
[--C-:B------:R-:W-:Y:S02]  /*35e0*/  SHF.R.U32.HI R26, RZ, R12, R11.reuse ;  /* 0x0000000cff1a7219 */ /* 0x100fe4000001160b */
[----:B------:R-:W-:Y:S01]  /*35f0*/  SHF.R.U32.HI R28, RZ, R28, R11 ;  /* 0x0000001cff1c7219 */ /* 0x000fe2000001160b */
[----:B------:R-:W-:Y:S01]  /*3600*/  IMAD.MOV.U32 R12, RZ, RZ, -0x1 ;  /* 0xffffffffff0c7424 */ /* 0x000fe200078e00ff */
[----:B------:R0:W-:Y:S01]  /*3610*/  STG.E desc[UR8][R6.64], R25 ;  /* 0x0000001906007986 */ /* 0x0001e2000c101908 */
[----:B------:R-:W-:Y:S01]  /*3620*/  IMAD.MOV.U32 R14, RZ, RZ, 0x1f ;  /* 0x0000001fff0e7424 */ /* 0x000fe200078e00ff */
[----:B------:R-:W1:Y:S08]  /*3630*/  BREV R26, R26 ;  /* 0x0000001a001a7301 */ /* 0x000e700000000000 */
[----:B------:R-:W2:Y:S08]  /*3640*/  BREV R28, R28 ;  /* 0x0000001c001c7301 */ /* 0x000eb00000000000 */
[----:B-1----:R0:W1:Y:S08]  /*3650*/  FLO.U32.SH R13, R26 ;  /* 0x0000001a000d7300 */ /* 0x00207000000e0400 */
[----:B--2---:R0:W2:Y:S02]  /*3660*/  FLO.U32.SH R26, R28 ;  /* 0x0000001c001a7300 */ /* 0x0040a400000e0400 */
[----:B012---:R-:W-:Y:S05]  /*3670*/  WARPSYNC.COLLECTIVE R12, `(.L_x_152) ;  /* 0x000000000c087348 */ /* 0x007fea0003c00000 */
[----:B-1----:R1:W3:Y:S02]  /*3680*/  SHFL.IDX P0, R12, R5, R13, R14 ;  /* 0x0000000d050c7389 */ /* 0x0022e4000000000e */
[----:B0123--:R-:W-:Y:S05]  /*3690*/  ENDCOLLECTIVE ;  /* 0x000000000000791b */ /* 0x00ffea0003800000 */
.L_x_152:
[----:B------:R-:W-:Y:S02]  /*36a0*/  IMAD.MOV.U32 R13, RZ, RZ, R26 ;  /* 0x000000ffff0d7224 */ /* 0x000fe400078e001a */
[----:B------:R-:W-:-:S05]  /*36b0*/  VIADD R26, R23, 0x4 ;  /* 0x00000004171a7836 */ /* 0x000fca0000000000 */
[----:B------:R-:W-:Y:S01]  /*36c0*/  SHF.R.U32.HI R26, RZ, R26, R11 ;  /* 0x0000001aff1a7219 */ /* 0x000fe2000001160b */
[----:B------:R-:W-:Y:S02]  /*36d0*/  IMAD.MOV.U32 R27, RZ, RZ, R12 ;  /* 0x000000ffff1b7224 */ /* 0x000fe400078e000c */
[----:B------:R-:W-:-:S03]  /*36e0*/  IMAD.MOV.U32 R12, RZ, RZ, -0x1 ;  /* 0xffffffffff0c7424 */ /* 0x000fc600078e00ff */
[----:B------:R-:W0:Y:S01]  /*36f0*/  BREV R26, R26 ;  /* 0x0000001a001a7301 */ /* 0x000e220000000000 */
[----:B------:R1:W-:Y:S03]  /*3700*/  STG.E desc[UR8][R6.64+0x4], R27 ;  /* 0x0000041b06007986 */ /* 0x0003e6000c101908 */
[----:B01----:R-:W-:Y:S05]  /*3710*/  WARPSYNC.COLLECTIVE R12, `(.L_x_153) ;  /* 0x000000000c087348 */ /* 0x003fea0003c00000 */
[----:B------:R2:W3:Y:S02]  /*3720*/  SHFL.IDX P0, R12, R5, R13, R14 ;  /* 0x0000000d050c7389 */ /* 0x0004e4000000000e */
[----:B0123--:R-:W-:Y:S05]  /*3730*/  ENDCOLLECTIVE ;  /* 0x000000000000791b */ /* 0x00ffea0003800000 */
.L_x_153:
[----:B------:R0:W1:Y:S02]  /*3740*/  FLO.U32.SH R28, R26 ;  /* 0x0000001a001c7300 */ /* 0x00006400000e0400 */
[----:B0-----:R-:W-:-:S05]  /*3750*/  VIADD R26, R23, 0x6 ;  /* 0x00000006171a7836 */ /* 0x001fca0000000000 */
[--C-:B------:R-:W-:Y:S01]  /*3760*/  SHF.R.U32.HI R26, RZ, R26, R11.reuse ;  /* 0x0000001aff1a7219 */ /* 0x100fe2000001160b */
[----:B-1----:R-:W-:Y:S02]  /*3770*/  IMAD.MOV.U32 R13, RZ, RZ, R28 ;  /* 0x000000ffff0d7224 */ /* 0x002fe400078e001c */
[----:B------:R-:W-:Y:S02]  /*3780*/  VIADD R28, R23, 0x5 ;  /* 0x00000005171c7836 */ /* 0x000fe40000000000 */
[----:B------:R-:W-:Y:S01]  /*3790*/  IMAD.MOV.U32 R29, RZ, RZ, R12 ;  /* 0x000000ffff1d7224 */ /* 0x000fe200078e000c */
[----:B------:R-:W0:Y:S01]  /*37a0*/  BREV R26, R26 ;  /* 0x0000001a001a7301 */ /* 0x000e220000000000 */
[----:B------:R-:W-:Y:S01]  /*37b0*/  IMAD.MOV.U32 R12, RZ, RZ, -0x1 ;  /* 0xffffffffff0c7424 */ /* 0x000fe200078e00ff */
[----:B------:R-:W-:Y:S02]  /*37c0*/  SHF.R.U32.HI R28, RZ, R28, R11 ;  /* 0x0000001cff1c7219 */ /* 0x000fe4000001160b */
[----:B------:R1:W-:Y:S05]  /*37d0*/  STG.E desc[UR8][R6.64+0x8], R29 ;  /* 0x0000081d06007986 */ /* 0x0003ea000c101908 */
[----:B01----:R-:W-:Y:S05]  /*37e0*/  WARPSYNC.COLLECTIVE R12, `(.L_x_154) ;  /* 0x000000000c087348 */ /* 0x003fea0003c00000 */
[----:B------:R2:W3:Y:S02]  /*37f0*/  SHFL.IDX P0, R12, R5, R13, R14 ;  /* 0x0000000d050c7389 */ /* 0x0004e4000000000e */
[----:B0123--:R-:W-:Y:S05]  /*3800*/  ENDCOLLECTIVE ;  /* 0x000000000000791b */ /* 0x00ffea0003800000 */
.L_x_154:
[----:B------:R-:W0:Y:S08]  /*3810*/  BREV R28, R28 ;  /* 0x0000001c001c7301 */ /* 0x000e300000000000 */
[----:B------:R-:W1:Y:S08]  /*3820*/  FLO.U32.SH R27, R26 ;  /* 0x0000001a001b7300 */ /* 0x000e7000000e0400 */
[----:B0-----:R0:W2:Y:S01]  /*3830*/  FLO.U32.SH R13, R28 ;  /* 0x0000001c000d7300 */ /* 0x0010a200000e0400 */
[----:B------:R-:W-:Y:S01]  /*3840*/  MOV R25, R12 ;  /* 0x0000000c00197202 */ /* 0x000fe20000000f00 */
[----:B------:R-:W-:-:S02]  /*3850*/  IMAD.MOV.U32 R12, RZ, RZ, -0x1 ;  /* 0xffffffffff0c7424 */ /* 0x000fc400078e00ff */
[C---:B0-----:R-:W-:Y:S01]  /*3860*/  VIADD R28, R23.reuse, 0x7 ;  /* 0x00000007171c7836 */ /* 0x041fe20000000000 */
[----:B------:R-:W-:Y:S01]  /*3870*/  IADD3 R23, PT, PT, R23, 0x8, RZ ;  /* 0x0000000817177810 */ /* 0x000fe20007ffe0ff */
[----:B-1----:R0:W-:Y:S06]  /*3880*/  STG.E desc[UR8][R6.64+0xc], R25 ;  /* 0x00000c1906007986 */ /* 0x0021ec000c101908 */
[----:B0-2---:R-:W-:Y:S05]  /*3890*/  WARPSYNC.COLLECTIVE R12, `(.L_x_155) ;  /* 0x000000000c087348 */ /* 0x005fea0003c00000 */
[----:B--2---:R1:W2:Y:S02]  /*38a0*/  SHFL.IDX P0, R12, R5, R13, R14 ;  /* 0x0000000d050c7389 */ /* 0x0042a4000000000e */
[----:B012---:R-:W-:Y:S05]  /*38b0*/  ENDCOLLECTIVE ;  /* 0x000000000000791b */ /* 0x007fea0003800000 */
.L_x_155:
[----:B------:R-:W-:-:S06]  /*38c0*/  SHF.R.U32.HI R25, RZ, R28, R11 ;  /* 0x0000001cff197219 */ /* 0x000fcc000001160b */
[----:B------:R-:W0:Y:S01]  /*38d0*/  BREV R25, R25 ;  /* 0x0000001900197301 */ /* 0x000e220000000000 */
[----:B------:R-:W-:Y:S02]  /*38e0*/  IMAD.MOV.U32 R13, RZ, RZ, R27 ;  /* 0x000000ffff0d7224 */ /* 0x000fe400078e001b */
[----:B------:R-:W-:Y:S02]  /*38f0*/  IMAD.MOV.U32 R29, RZ, RZ, R12 ;  /* 0x000000ffff1d7224 */ /* 0x000fe400078e000c */
[----:B------:R-:W-:-:S03]  /*3900*/  IMAD.MOV.U32 R12, RZ, RZ, -0x1 ;  /* 0xffffffffff0c7424 */ /* 0x000fc600078e00ff */
[----:B0-----:R0:W1:Y:S01]  /*3910*/  FLO.U32.SH R26, R25 ;  /* 0x00000019001a7300 */ /* 0x00106200000e0400 */
[----:B------:R0:W-:Y:S03]  /*3920*/  STG.E desc[UR8][R6.64+0x10], R29 ;  /* 0x0000101d06007986 */ /* 0x0001e6000c101908 */
[----:B01----:R-:W-:Y:S05]  /*3930*/  WARPSYNC.COLLECTIVE R12, `(.L_x_156) ;  /* 0x000000000c087348 */ /* 0x003fea0003c00000 */
[----:B------:R2:W3:Y:S02]  /*3940*/  SHFL.IDX P0, R12, R5, R13, R14 ;  /* 0x0000000d050c7389 */ /* 0x0004e4000000000e */
[----:B0123--:R-:W-:Y:S05]  /*3950*/  ENDCOLLECTIVE ;  /* 0x000000000000791b */ /* 0x00ffea0003800000 */
.L_x_156:
[----:B------:R-:W-:Y:S01]  /*3960*/  IMAD.MOV.U32 R13, RZ, RZ, R26 ;  /* 0x000000ffff0d7224 */ /* 0x000fe200078e001a */
[----:B------:R-:W-:-:S06]  /*3970*/  SHF.R.U32.HI R26, RZ, R23, R11 ;  /* 0x00000017ff1a7219 */ /* 0x000fcc000001160b */
[----:B------:R-:W0:Y:S01]  /*3980*/  BREV R26, R26 ;  /* 0x0000001a001a7301 */ /* 0x000e220000000000 */
[----:B------:R-:W-:Y:S02]  /*3990*/  IMAD.MOV.U32 R27, RZ, RZ, R12 ;  /* 0x000000ffff1b7224 */ /* 0x000fe400078e000c */
[----:B------:R-:W-:-:S03]  /*39a0*/  IMAD.MOV.U32 R12, RZ, RZ, -0x1 ;  /* 0xffffffffff0c7424 */ /* 0x000fc600078e00ff */
[----:B------:R1:W-:Y:S04]  /*39b0*/  STG.E desc[UR8][R6.64+0x14], R27 ;  /* 0x0000141b06007986 */ /* 0x0003e8000c101908 */
[----:B01----:R-:W-:Y:S05]  /*39c0*/  WARPSYNC.COLLECTIVE R12, `(.L_x_157) ;  /* 0x000000000c087348 */ /* 0x003fea0003c00000 */
[----:B------:R2:W3:Y:S02]  /*39d0*/  SHFL.IDX P0, R12, R5, R13, R14 ;  /* 0x0000000d050c7389 */ /* 0x0004e4000000000e */
[----:B0123--:R-:W-:Y:S05]  /*39e0*/  ENDCOLLECTIVE ;  /* 0x000000000000791b */ /* 0x00ffea0003800000 */
.L_x_157:
[----:B------:R-:W0:Y:S02]  /*39f0*/  FLO.U32.SH R25, R26 ;  /* 0x0000001a00197300 */ /* 0x000e2400000e0400 */
[----:B0-----:R-:W-:Y:S02]  /*3a00*/  IMAD.MOV.U32 R13, RZ, RZ, R25 ;  /* 0x000000ffff0d7224 */ /* 0x001fe400078e0019 */
[----:B------:R-:W-:Y:S02]  /*3a10*/  IMAD.MOV.U32 R28, RZ, RZ, R12 ;  /* 0x000000ffff1c7224 */ /* 0x000fe400078e000c */
[----:B------:R-:W-:-:S03]  /*3a20*/  IMAD.MOV.U32 R12, RZ, RZ, -0x1 ;  /* 0xffffffffff0c7424 */ /* 0x000fc600078e00ff */
[----:B------:R0:W-:Y:S04]  /*3a30*/  STG.E desc[UR8][R6.64+0x18], R28 ;  /* 0x0000181c06007986 */ /* 0x0001e8000c101908 */
[----:B0-----:R-:W-:Y:S05]  /*3a40*/  WARPSYNC.COLLECTIVE R12, `(.L_x_158) ;  /* 0x000000000c087348 */ /* 0x001fea0003c00000 */
[----:B------:R1:W2:Y:S02]  /*3a50*/  SHFL.IDX P0, R12, R5, R13, R14 ;  /* 0x0000000d050c7389 */ /* 0x0002a4000000000e */
[----:B012---:R-:W-:Y:S05]  /*3a60*/  ENDCOLLECTIVE ;  /* 0x000000000000791b */ /* 0x007fea0003800000 */
.L_x_158:
[----:B------:R-:W-:Y:S01]  /*3a70*/  IMAD.MOV.U32 R25, RZ, RZ, R12 ;  /* 0x000000ffff197224 */ /* 0x000fe200078e000c */
[----:B------:R-:W-:Y:S06]  /*3a80*/  BRA `(.L_x_159) ;  /* 0xffffffe000607947 */ /* 0x000fec000383ffff */
.L_x_112:
[----:B0-----:R-:W0:Y:S01]  /*3a90*/  LDC.64 R6, c[0x0][0x3a0] ;  /* 0x0000e800ff067b82 */ /* 0x001e220000000a00 */
[----:B------:R-:W-:Y:S01]  /*3aa0*/  BSSY B1, `(.L_x_160) ;  /* 0x0000006000017945 */ /* 0x000fe20003800000 */
[----:B------:R-:W-:Y:S02]  /*3ab0*/  IMAD.MOV.U32 R14, RZ, RZ, 0x1f ;  /* 0x0000001fff0e7424 */ /* 0x000fe400078e00ff */
[----:B------:R-:W-:-:S07]  /*3ac0*/  IMAD.MOV.U32 R12, RZ, RZ, -0x1 ;  /* 0xffffffffff0c7424 */ /* 0x000fce00078e00ff */
[----:B01----:R-:W-:Y:S05]  /*3ad0*/  WARPSYNC.COLLECTIVE R12, `(.L_x_161) ;  /* 0x000000000c087348 */ /* 0x003fea0003c00000 */
[----:B-1----:R1:W2:Y:S02]  /*3ae0*/  SHFL.IDX P0, R12, R5, R13, R14 ;  /* 0x0000000d050c7389 */ /* 0x0022a4000000000e */
[----:B012---:R-:W-:Y:S05]  /*3af0*/  ENDCOLLECTIVE ;  /* 0x000000000000791b */ /* 0x007fea0003800000 */
.L_x_161:
[----:B------:R-:W-:Y:S05]  /*3b00*/  BSYNC B1 ;  /* 0x0000000000017941 */ /* 0x000fea0003800000 */
.L_x_160:
[----:B------:R-:W-:Y:S02]  /*3b10*/  IMAD.MOV.U32 R23, RZ, RZ, R12 ;  /* 0x000000ffff177224 */ /* 0x000fe400078e000c */
[C---:B------:R-:W-:Y:S02]  /*3b20*/  VIADD R12, R9.reuse, 0x2 ;  /* 0x00000002090c7836 */ /* 0x040fe40000000000 */
[----:B------:R-:W-:Y:S02]  /*3b30*/  IMAD.IADD R13, R4, 0x1, R9 ;  /* 0x00000001040d7824 */ /* 0x000fe400078e0209 */
[----:B------:R-:W-:Y:S01]  /*3b40*/  VIADD R26, R9, 0x3 ;  /* 0x00000003091a7836 */ /* 0x000fe20000000000 */
[----:B------:R-:W-:Y:S01]  /*3b50*/  SHF.R.U32.HI R25, RZ, R12, R11 ;  /* 0x0000000cff197219 */ /* 0x000fe2000001160b */
[----:B------:R-:W-:-:S04]  /*3b60*/  IMAD.WIDE R6, R13, 0x4, R6 ;  /* 0x000000040d067825 */ /* 0x000fc800078e0206 */
[----:B------:R-:W-:Y:S01]  /*3b70*/  IMAD.MOV.U32 R14, RZ, RZ, 0x1f ;  /* 0x0000001fff0e7424 */ /* 0x000fe200078e00ff */
[----:B------:R-:W0:Y:S01]  /*3b80*/  BREV R25, R25 ;  /* 0x0000001900197301 */ /* 0x000e220000000000 */
[----:B------:R1:W-:Y:S02]  /*3b90*/  STG.E desc[UR8][R6.64], R23 ;  /* 0x0000001706007986 */ /* 0x0003e4000c101908 */
[----:B-1----:R-:W-:Y:S01]  /*3ba0*/  SHF.R.U32.HI R23, RZ, R26, R11 ;  /* 0x0000001aff177219 */ /* 0x002fe2000001160b */
[----:B------:R-:W-:-:S04]  /*3bb0*/  VIADD R26, R9, 0x4 ;  /* 0x00000004091a7836 */ /* 0x000fc80000000000 */
[----:B0-----:R-:W0:Y:S01]  /*3bc0*/  FLO.U32.SH R12, R25 ;  /* 0x00000019000c7300 */ /* 0x001e2200000e0400 */
[----:B------:R-:W-:-:S07]  /*3bd0*/  SHF.R.U32.HI R9, RZ, R26, R11 ;  /* 0x0000001aff097219 */ /* 0x000fce000001160b */
[----:B------:R-:W1:Y:S01]  /*3be0*/  BREV R23, R23 ;  /* 0x0000001700177301 */ /* 0x000e620000000000 */
[----:B0-----:R-:W-:-:S07]  /*3bf0*/  IMAD.MOV.U32 R13, RZ, RZ, R12 ;  /* 0x000000ffff0d7224 */ /* 0x001fce00078e000c */
[----:B------:R-:W0:Y:S01]  /*3c00*/  BREV R9, R9 ;  /* 0x0000000900097301 */ /* 0x000e220000000000 */
[----:B-1----:R-:W-:-:S07]  /*3c10*/  IMAD.MOV.U32 R12, RZ, RZ, -0x1 ;  /* 0xffffffffff0c7424 */ /* 0x002fce00078e00ff */
[----:B0-----:R-:W-:Y:S05]  /*3c20*/  WARPSYNC.COLLECTIVE R12, `(.L_x_162) ;  /* 0x000000000c087348 */ /* 0x001fea0003c00000 */
[----:B------:R1:W2:Y:S02]  /*3c30*/  SHFL.IDX P0, R12, R5, R13, R14 ;  /* 0x0000000d050c7389 */ /* 0x0002a4000000000e */
[----:B012---:R-:W-:Y:S05]  /*3c40*/  ENDCOLLECTIVE ;  /* 0x000000000000791b */ /* 0x007fea0003800000 */
.L_x_162:
[----:B------:R-:W0:Y:S08]  /*3c50*/  FLO.U32.SH R28, R23 ;  /* 0x00000017001c7300 */ /* 0x000e3000000e0400 */
[----:B------:R1:W2:Y:S01]  /*3c60*/  FLO.U32.SH R25, R9 ;  /* 0x0000000900197300 */ /* 0x0002a200000e0400 */
[----:B0-----:R-:W-:Y:S01]  /*3c70*/  IMAD.MOV.U32 R13, RZ, RZ, R28 ;  /* 0x000000ffff0d7224 */ /* 0x001fe200078e001c */
[----:B------:R-:W-:Y:S01]  /*3c80*/  MOV R27, R12 ;  /* 0x0000000c001b7202 */ /* 0x000fe20000000f00 */
[----:B------:R-:W-:-:S04]  /*3c90*/  IMAD.MOV.U32 R12, RZ, RZ, -0x1 ;  /* 0xffffffffff0c7424 */ /* 0x000fc800078e00ff */
[----:B------:R1:W-:Y:S03]  /*3ca0*/  STG.E desc[UR8][R6.64+0x4], R27 ;  /* 0x0000041b06007986 */ /* 0x0003e6000c101908 */
[----:B-12---:R-:W-:Y:S05]  /*3cb0*/  WARPSYNC.COLLECTIVE R12, `(.L_x_163) ;  /* 0x000000000c087348 */ /* 0x006fea0003c00000 */
[----:B------:R0:W3:Y:S02]  /*3cc0*/  SHFL.IDX P0, R12, R5, R13, R14 ;  /* 0x0000000d050c7389 */ /* 0x0000e4000000000e */
[----:B0123--:R-:W-:Y:S05]  /*3cd0*/  ENDCOLLECTIVE ;  /* 0x000000000000791b */ /* 0x00ffea0003800000 */
.L_x_163:
[----:B------:R-:W-:Y:S02]  /*3ce0*/  IMAD.MOV.U32 R13, RZ, RZ, R25 ;  /* 0x000000ffff0d7224 */ /* 0x000fe400078e0019 */
[----:B------:R-:W-:Y:S02]  /*3cf0*/  IMAD.MOV.U32 R29, RZ, RZ, R12 ;  /* 0x000000ffff1d7224 */ /* 0x000fe400078e000c */
[----:B------:R-:W-:-:S03]  /*3d00*/  IMAD.MOV.U32 R12, RZ, RZ, -0x1 ;  /* 0xffffffffff0c7424 */ /* 0x000fc600078e00ff */
[----:B------:R0:W-:Y:S04]  /*3d10*/  STG.E desc[UR8][R6.64+0x8], R29 ;  /* 0x0000081d06007986 */ /* 0x0001e8000c101908 */
[----:B0-----:R-:W-:Y:S05]  /*3d20*/  WARPSYNC.COLLECTIVE R12, `(.L_x_164) ;  /* 0x000000000c087348 */ /* 0x001fea0003c00000 */
[----:B------:R1:W2:Y:S02]  /*3d30*/  SHFL.IDX P0, R12, R5, R13, R14 ;  /* 0x0000000d050c7389 */ /* 0x0002a4000000000e */
[----:B012---:R-:W-:Y:S05]  /*3d40*/  ENDCOLLECTIVE ;  /* 0x000000000000791b */ /* 0x007fea0003800000 */
.L_x_164:
[----:B------:R-:W-:Y:S01]  /*3d50*/  IMAD.MOV.U32 R25, RZ, RZ, R12 ;  /* 0x000000ffff197224 */ /* 0x000fe200078e000c */
[----:B------:R-:W-:Y:S06]  /*3d60*/  BRA `(.L_x_165) ;  /* 0xffffffe000387947 */ /* 0x000fec000383ffff */
.L_x_114:
[----:B0-----:R-:W0:Y:S01]  /*3d70*/  LDC.64 R6, c[0x0][0x3a0] ;  /* 0x0000e800ff067b82 */ /* 0x001e220000000a00 */
[----:B------:R-:W-:Y:S01]  /*3d80*/  BSSY B1, `(.L_x_166) ;  /* 0x0000006000017945 */ /* 0x000fe20003800000 */
[----:B------:R-:W-:Y:S02]  /*3d90*/  IMAD.MOV.U32 R14, RZ, RZ, 0x1f ;  /* 0x0000001fff0e7424 */ /* 0x000fe400078e00ff */
[----:B------:R-:W-:-:S07]  /*3da0*/  IMAD.MOV.U32 R12, RZ, RZ, -0x1 ;  /* 0xffffffffff0c7424 */ /* 0x000fce00078e00ff */
[----:B01----:R-:W-:Y:S05]  /*3db0*/  WARPSYNC.COLLECTIVE R12, `(.L_x_167) ;  /* 0x000000000c087348 */ /* 0x003fea0003c00000 */
[----:B-1----:R1:W2:Y:S02]  /*3dc0*/  SHFL.IDX P0, R12, R5, R13, R14 ;  /* 0x0000000d050c7389 */ /* 0x0022a4000000000e */
[----:B012---:R-:W-:Y:S05]  /*3dd0*/  ENDCOLLECTIVE ;  /* 0x000000000000791b */ /* 0x007fea0003800000 */
.L_x_167:
[----:B------:R-:W-:Y:S05]  /*3de0*/  BSYNC B1 ;  /* 0x0000000000017941 */ /* 0x000fea0003800000 */
.L_x_166:
[----:B------:R-:W-:Y:S01]  /*3df0*/  VIADD R26, R9, 0x2 ;  /* 0x00000002091a7836 */ /* 0x000fe20000000000 */
[----:B------:R-:W-:Y:S01]  /*3e00*/  MOV R15, R12 ;  /* 0x0000000c000f7202 */ /* 0x000fe20000000f00 */
[----:B------:R-:W-:Y:S02]  /*3e10*/  IMAD.IADD R13, R4, 0x1, R9 ;  /* 0x00000001040d7824 */ /* 0x000fe400078e0209 */
[----:B------:R-:W-:Y:S01]  /*3e20*/  IMAD.MOV.U32 R12, RZ, RZ, -0x1 ;  /* 0xffffffffff0c7424 */ /* 0x000fe200078e00ff */
[----:B------:R-:W-:Y:S01]  /*3e30*/  SHF.R.U32.HI R9, RZ, R26, R11 ;  /* 0x0000001aff097219 */ /* 0x000fe2000001160b */
[----:B------:R-:W-:-:S05]  /*3e40*/  IMAD.WIDE R6, R13, 0x4, R6 ;  /* 0x000000040d067825 */ /* 0x000fca00078e0206 */
[----:B------:R-:W0:Y:S01]  /*3e50*/  BREV R9, R9 ;  /* 0x0000000900097301 */ /* 0x000e220000000000 */
[----:B------:R1:W-:Y:S07]  /*3e60*/  STG.E desc[UR8][R6.64], R15 ;  /* 0x0000000f06007986 */ /* 0x0003ee000c101908 */
[----:B0-----:R-:W0:Y:S02]  /*3e70*/  FLO.U32.SH R14, R9 ;  /* 0x00000009000e7300 */ /* 0x001e2400000e0400 */
[----:B0-----:R-:W-:-:S02]  /*3e80*/  IMAD.MOV.U32 R13, RZ, RZ, R14 ;  /* 0x000000ffff0d7224 */ /* 0x001fc400078e000e */
[----:B-1----:R-:W-:-:S07]  /*3e90*/  IMAD.MOV.U32 R14, RZ, RZ, 0x1f ;  /* 0x0000001fff0e7424 */ /* 0x002fce00078e00ff */
[----:B------:R-:W-:Y:S05]  /*3ea0*/  WARPSYNC.COLLECTIVE R12, `(.L_x_168) ;  /* 0x000000000c087348 */ /* 0x000fea0003c00000 */
[----:B------:R0:W1:Y:S02]  /*3eb0*/  SHFL.IDX P0, R12, R5, R13, R14 ;  /* 0x0000000d050c7389 */ /* 0x000064000000000e */
[----:B01----:R-:W-:Y:S05]  /*3ec0*/  ENDCOLLECTIVE ;  /* 0x000000000000791b */ /* 0x003fea0003800000 */
.L_x_168:
[----:B------:R-:W-:Y:S01]  /*3ed0*/  IMAD.MOV.U32 R23, RZ, RZ, R12 ;  /* 0x000000ffff177224 */ /* 0x000fe200078e000c */
[----:B------:R-:W-:Y:S06]  /*3ee0*/  BRA `(.L_x_169) ;  /* 0xffffffe000307947 */ /* 0x000fec000383ffff */
.L_x_115:
[----:B------:R-:W-:Y:S01]  /*3ef0*/  BSSY B1, `(.L_x_170) ;  /* 0x0000006000017945 */ /* 0x000fe20003800000 */
[----:B------:R-:W-:Y:S02]  /*3f00*/  IMAD.MOV.U32 R14, RZ, RZ, 0x1f ;  /* 0x0000001fff0e7424 */ /* 0x000fe400078e00ff */
[----:B------:R-:W-:-:S07]  /*3f10*/  IMAD.MOV.U32 R12, RZ, RZ, -0x1 ;  /* 0xffffffffff0c7424 */ /* 0x000fce00078e00ff */
[----:B01----:R-:W-:Y:S05]  /*3f20*/  WARPSYNC.COLLECTIVE R12, `(.L_x_171) ;  /* 0x000000000c087348 */ /* 0x003fea0003c00000 */
[----:B-1----:R1:W2:Y:S02]  /*3f30*/  SHFL.IDX P0, R12, R5, R13, R14 ;  /* 0x0000000d050c7389 */ /* 0x0022a4000000000e */
[----:B012---:R-:W-:Y:S05]  /*3f40*/  ENDCOLLECTIVE ;  /* 0x000000000000791b */ /* 0x007fea0003800000 */
.L_x_171:
[----:B------:R-:W-:Y:S05]  /*3f50*/  BSYNC B1 ;  /* 0x0000000000017941 */ /* 0x000fea0003800000 */
.L_x_170:
[----:B------:R-:W-:Y:S05]  /*3f60*/  BRA `(.L_x_172) ;  /* 0xffffffe000407947 */ /* 0x000fea000383ffff */
.L_x_133:
[----:B------:R-:W-:Y:S01]  /*3f70*/  BSSY B0, `(.L_x_173) ;  /* 0x000000a000007945 */ /* 0x000fe20003800000 */
[----:B0-----:R-:W-:Y:S01]  /*3f80*/  IMAD.MOV.U32 R7, RZ, RZ, 0x0 ;  /* 0x00000000ff077424 */ /* 0x001fe200078e00ff */
[----:B--2---:R-:W-:Y:S01]  /*3f90*/  MOV R12, 0xffffffff ;  /* 0xffffffff000c7802 */ /* 0x004fe20000000f00 */
[----:B-1----:R-:W-:-:S07]  /*3fa0*/  IMAD.MOV.U32 R0, RZ, RZ, 0x0 ;  /* 0x00000000ff007424 */ /* 0x002fce00078e00ff */
[----:B------:R-:W-:Y:S05]  /*3fb0*/  WARPSYNC.COLLECTIVE.ALL `(.L_x_174) ;  /* 0x0000000000147948 */ /* 0x000fea0003c00000 */
[----:B------:R-:W-:-:S04]  /*3fc0*/  SHF.L.U32 R0, R0, 0x10, RZ ;  /* 0x0000001000007819 */ /* 0x000fc800000006ff */
[----:B------:R-:W-:-:S05]  /*3fd0*/  LOP3.LUT R0, R0, 0xf, R7, 0xf8, !PT ;  /* 0x0000000f00007812 */ /* 0x000fca00078ef807 */
[----:B------:R0:W-:Y:S02]  /*3fe0*/  BAR.SYNC.DEFER_BLOCKING R0, R0 ;  /* 0x000000000000731d */ /* 0x0001e40000010000 */
[----:B0-----:R-:W-:-:S04]  /*3ff0*/  SHF.R.U32 R0, R0, 0x10, RZ ;  /* 0x0000001000007819 */ /* 0x001fc800000016ff */
[----:B------:R-:W-:Y:S05]  /*4000*/  ENDCOLLECTIVE ;  /* 0x000000000000791b */ /* 0x000fea0003800000 */
.L_x_174:
[----:B------:R-:W-:Y:S05]  /*4010*/  BSYNC B0 ;  /* 0x0000000000007941 */ /* 0x000fea0003800000 */
.L_x_173:
[----:B------:R-:W-:Y:S05]  /*4020*/  BRA `(.L_x_175) ;  /* 0xffffffec00d07947 */ /* 0x000fea000383ffff */
.L_x_138:
[----:B------:R-:W-:Y:S01]  /*4030*/  BSSY B0, `(.L_x_176) ;  /* 0x000000a000007945 */ /* 0x000fe20003800000 */
[----:B------:R-:W-:Y:S02]  /*4040*/  IMAD.MOV.U32 R7, RZ, RZ, 0x0 ;  /* 0x00000000ff077424 */ /* 0x000fe400078e00ff */
[----:B-1----:R-:W-:Y:S02]  /*4050*/  IMAD.MOV.U32 R0, RZ, RZ, 0x0 ;  /* 0x00000000ff007424 */ /* 0x002fe400078e00ff */
[----:B--2---:R-:W-:-:S07]  /*4060*/  IMAD.MOV.U32 R12, RZ, RZ, -0x1 ;  /* 0xffffffffff0c7424 */ /* 0x004fce00078e00ff */
[----:B0-----:R-:W-:Y:S05]  /*4070*/  WARPSYNC.COLLECTIVE.ALL `(.L_x_177) ;  /* 0x0000000000147948 */ /* 0x001fea0003c00000 */
[----:B------:R-:W-:-:S04]  /*4080*/  SHF.L.U32 R0, R0, 0x10, RZ ;  /* 0x0000001000007819 */ /* 0x000fc800000006ff */
[----:B------:R-:W-:-:S05]  /*4090*/  LOP3.LUT R0, R0, 0xf, R7, 0xf8, !PT ;  /* 0x0000000f00007812 */ /* 0x000fca00078ef807 */
[----:B------:R1:W-:Y:S02]  /*40a0*/  BAR.SYNC.DEFER_BLOCKING R0, R0 ;  /* 0x000000000000731d */ /* 0x0003e40000010000 */
[----:B-1----:R-:W-:-:S04]  /*40b0*/  SHF.R.U32 R0, R0, 0x10, RZ ;  /* 0x0000001000007819 */ /* 0x002fc800000016ff */
[----:B0-----:R-:W-:Y:S05]  /*40c0*/  ENDCOLLECTIVE ;  /* 0x000000000000791b */ /* 0x001fea0003800000 */
.L_x_177:
[----:B------:R-:W-:Y:S05]  /*40d0*/  BSYNC B0 ;  /* 0x0000000000007941 */ /* 0x000fea0003800000 */
.L_x_176:
[----:B------:R-:W-:Y:S05]  /*40e0*/  BRA `(.L_x_178) ;  /* 0xfffffff0001c7947 */ /* 0x000fea000383ffff */
.L_x_142:
        /* <DEDUP_REMOVED lines=10> */
.L_x_180:
[----:B------:R-:W-:Y:S05]  /*4190*/  BSYNC B0 ;  /* 0x0000000000007941 */ /* 0x000fea0003800000 */
.L_x_179:
[----:B------:R-:W-:Y:S05]  /*41a0*/  BRA `(.L_x_181) ;  /* 0xfffffff000587947 */ /* 0x000fea000383ffff */
        .weak           $__internal_1_$__cuda_sm20_sqrt_rn_f32_slowpath
        .type           $__internal_1_$__cuda_sm20_sqrt_rn_f32_slowpath,@function
        .size           $__internal_1_$__cuda_sm20_sqrt_rn_f32_slowpath,($__internal_2_$__cuda_sm3x_div_rn_noftz_f32_slowpath - $__internal_1_$__cuda_sm20_sqrt_rn_f32_slowpath)
$__internal_1_$__cuda_sm20_sqrt_rn_f32_slowpath:
[----:B------:R-:W-:-:S13]  /*41b0*/  LOP3.LUT P0, RZ, R11, 0x7fffffff, RZ, 0xc0, !PT ;  /* 0x7fffffff0bff7812 */ /* 0x000fda000780c0ff */
[----:B------:R-:W-:Y:S01]  /*41c0*/  @!P0 IMAD.MOV.U32 R6, RZ, RZ, R11 ;  /* 0x000000ffff068224 */ /* 0x000fe200078e000b */
[----:B------:R-:W-:Y:S06]  /*41d0*/  @!P0 BRA `(.L_x_182) ;  /* 0x0000000000448947 */ /* 0x000fec0003800000 */
[----:B------:R-:W-:Y:S01]  /*41e0*/  FSETP.GEU.FTZ.AND P0, PT, R11, RZ, PT ;  /* 0x000000ff0b00720b */ /* 0x000fe20003f1e000 */
[----:B------:R-:W-:-:S12]  /*41f0*/  IMAD.MOV.U32 R4, RZ, RZ, R11 ;  /* 0x000000ffff047224 */ /* 0x000fd800078e000b */
        /* <DEDUP_REMOVED lines=15> */
.L_x_182:
[----:B------:R-:W-:Y:S01]  /*42f0*/  MOV R4, R6 ;  /* 0x0000000600047202 */ /* 0x000fe20000000f00 */
[----:B------:R-:W-:Y:S02]  /*4300*/  IMAD.MOV.U32 R6, RZ, RZ, R14 ;  /* 0x000000ffff067224 */ /* 0x000fe400078e000e */
[----:B------:R-:W-:-:S04]  /*4310*/  IMAD.MOV.U32 R7, RZ, RZ, 0x0 ;  /* 0x00000000ff077424 */ /* 0x000fc800078e00ff */
[----:B------:R-:W-:Y:S05]  /*4320*/  RET.REL.NODEC R6 `(_Z21aStarOptimizedBucketsPiiiiP4NodeS_S_PyS_S_PbS_S_iiS_S_S_) ;  /* 0xffffffbc06347950 */ /* 0x000fea0003c3ffff */
        .weak           $__internal_2_$__cuda_sm3x_div_rn_noftz_f32_slowpath
        .type           $__internal_2_$__cuda_sm3x_div_rn_noftz_f32_slowpath,@function
        .size           $__internal_2_$__cuda_sm3x_div_rn_noftz_f32_slowpath,(.L_x_198 - $__internal_2_$__cuda_sm3x_div_rn_noftz_f32_slowpath)
$__internal_2_$__cuda_sm3x_div_rn_noftz_f32_slowpath:
[----:B------:R-:W0:Y:S01]  /*4330*/  LDC R7, c[0x3][RZ] ;  /* 0x00c00000ff077b82 */ /* 0x000e220000000800 */
[--C-:B------:R-:W-:Y:S01]  /*4340*/  SHF.R.U32.HI R9, RZ, 0x17, R4.reuse ;  /* 0x00000017ff097819 */ /* 0x100fe20000011604 */
[----:B------:R-:W1:Y:S01]  /*4350*/  LDCU UR4, c[0x3][URZ] ;  /* 0x00c00000ff0477ac */ /* 0x000e620008000800 */
[----:B------:R-:W-:Y:S01]  /*4360*/  BSSY.RECONVERGENT B1, `(.L_x_183) ;  /* 0x0000064000017945 */ /* 0x000fe20003800200 */
[----:B------:R-:W-:Y:S01]  /*4370*/  IMAD.MOV.U32 R10, RZ, RZ, R4 ;  /* 0x000000ffff0a7224 */ /* 0x000fe200078e0004 */
[----:B------:R-:W-:-:S05]  /*4380*/  LOP3.LUT R13, R9, 0xff, RZ, 0xc0, !PT ;  /* 0x000000ff090d7812 */ /* 0x000fca00078ec0ff */
[----:B------:R-:W-:Y:S02]  /*4390*/  VIADD R14, R13, 0xffffffff ;  /* 0xffffffff0d0e7836 */ /* 0x000fe40000000000 */
[----:B-1----:R-:W-:Y:S01]  /*43a0*/  IMAD.U32 R11, RZ, RZ, UR4 ;  /* 0x00000004ff0b7e24 */ /* 0x002fe2000f8e00ff */
[----:B0-----:R-:W-:-:S04]  /*43b0*/  SHF.R.U32.HI R8, RZ, 0x17, R7 ;  /* 0x00000017ff087819 */ /* 0x001fc80000011607 */
[----:B------:R-:W-:-:S05]  /*43c0*/  LOP3.LUT R8, R8, 0xff, RZ, 0xc0, !PT ;  /* 0x000000ff08087812 */ /* 0x000fca00078ec0ff */
[----:B------:R-:W-:-:S05]  /*43d0*/  VIADD R12, R8, 0xffffffff ;  /* 0xffffffff080c7836 */ /* 0x000fca0000000000 */
[----:B------:R-:W-:-:S04]  /*43e0*/  ISETP.GT.U32.AND P0, PT, R12, 0xfd, PT ;  /* 0x000000fd0c00780c */ /* 0x000fc80003f04070 */
[----:B------:R-:W-:-:S13]  /*43f0*/  ISETP.GT.U32.OR P0, PT, R14, 0xfd, P0 ;  /* 0x000000fd0e00780c */ /* 0x000fda0000704470 */
[----:B------:R-:W-:Y:S01]  /*4400*/  @!P0 IMAD.MOV.U32 R9, RZ, RZ, RZ ;  /* 0x000000ffff098224 */ /* 0x000fe200078e00ff */
[----:B------:R-:W-:Y:S06]  /*4410*/  @!P0 BRA `(.L_x_184) ;  /* 0x00000000005c8947 */ /* 0x000fec0003800000 */
[----:B------:R-:W-:Y:S02]  /*4420*/  FSETP.GTU.FTZ.AND P2, PT, |R7|, +INF , PT ;  /* 0x7f8000000700780b */ /* 0x000fe40003f5c200 */
[----:B------:R-:W-:-:S04]  /*4430*/  FSETP.GTU.FTZ.AND P0, PT, |R4|, +INF , PT ;  /* 0x7f8000000400780b */ /* 0x000fc80003f1c200 */
[----:B------:R-:W-:-:S13]  /*4440*/  PLOP3.LUT P0, PT, P0, P2, PT, 0xf8, 0x8f ;  /* 0x00000000008f781c */ /* 0x000fda0000705f70 */
[----:B------:R-:W-:Y:S05]  /*4450*/  @P0 BRA `(.L_x_185) ;  /* 0x00000004004c0947 */ /* 0x000fea0003800000 */
[----:B------:R-:W-:-:S13]  /*4460*/  LOP3.LUT P0, RZ, R11, 0x7fffffff, R10, 0xc8, !PT ;  /* 0x7fffffff0bff7812 */ /* 0x000fda000780c80a */
[----:B------:R-:W-:Y:S05]  /*4470*/  @!P0 BRA `(.L_x_186) ;  /* 0x00000004003c8947 */ /* 0x000fea0003800000 */
[C---:B------:R-:W-:Y:S02]  /*4480*/  FSETP.NEU.FTZ.AND P3, PT, |R4|.reuse, +INF , PT ;  /* 0x7f8000000400780b */ /* 0x040fe40003f7d200 */
[----:B------:R-:W-:Y:S02]  /*4490*/  FSETP.NEU.FTZ.AND P2, PT, |R7|, +INF , PT ;  /* 0x7f8000000700780b */ /* 0x000fe40003f5d200 */
[----:B------:R-:W-:-:S11]  /*44a0*/  FSETP.NEU.FTZ.AND P0, PT, |R4|, +INF , PT ;  /* 0x7f8000000400780b */ /* 0x000fd60003f1d200 */
[----:B------:R-:W-:Y:S05]  /*44b0*/  @!P2 BRA !P3, `(.L_x_186) ;  /* 0x00000004002ca947 */ /* 0x000fea0005800000 */
[----:B------:R-:W-:-:S04]  /*44c0*/  LOP3.LUT P3, RZ, R10, 0x7fffffff, RZ, 0xc0, !PT ;  /* 0x7fffffff0aff7812 */ /* 0x000fc8000786c0ff */
[----:B------:R-:W-:-:S13]  /*44d0*/  PLOP3.LUT P2, PT, P2, P3, PT, 0x2f, 0xf2 ;  /* 0x0000000000f2781c */ /* 0x000fda0001746577 */
[----:B------:R-:W-:Y:S05]  /*44e0*/  @P2 BRA `(.L_x_187) ;  /* 0x0000000400182947 */ /* 0x000fea0003800000 */
[----:B------:R-:W-:-:S04]  /*44f0*/  LOP3.LUT P2, RZ, R11, 0x7fffffff, RZ, 0xc0, !PT ;  /* 0x7fffffff0bff7812 */ /* 0x000fc8000784c0ff */
[----:B------:R-:W-:-:S13]  /*4500*/  PLOP3.LUT P0, PT, P0, P2, PT, 0x2f, 0xf2 ;  /* 0x0000000000f2781c */ /* 0x000fda0000704577 */
[----:B------:R-:W-:Y:S05]  /*4510*/  @P0 BRA `(.L_x_188) ;  /* 0x0000000400000947 */ /* 0x000fea0003800000 */
[----:B------:R-:W-:Y:S02]  /*4520*/  ISETP.GE.AND P0, PT, R14, RZ, PT ;  /* 0x000000ff0e00720c */ /* 0x000fe40003f06270 */
[----:B------:R-:W-:-:S11]  /*4530*/  ISETP.GE.AND P2, PT, R12, RZ, PT ;  /* 0x000000ff0c00720c */ /* 0x000fd60003f46270 */
[----:B------:R-:W-:Y:S02]  /*4540*/  @P0 IMAD.MOV.U32 R9, RZ, RZ, RZ ;  /* 0x000000ffff090224 */ /* 0x000fe400078e00ff */
[----:B------:R-:W-:Y:S01]  /*4550*/  @!P0 FFMA R10, R4, 1.84467440737095516160e+19, RZ ;  /* 0x5f800000040a8823 */ /* 0x000fe200000000ff */
[----:B------:R-:W-:Y:S02]  /*4560*/  @!P0 IMAD.MOV.U32 R9, RZ, RZ, -0x40 ;  /* 0xffffffc0ff098424 */ /* 0x000fe400078e00ff */
[----:B------:R-:W-:Y:S02]  /*4570*/  @!P2 FFMA R11, R7, 1.84467440737095516160e+19, RZ ;  /* 0x5f800000070ba823 */ /* 0x000fe400000000ff */
[----:B------:R-:W-:-:S07]  /*4580*/  @!P2 VIADD R9, R9, 0x40 ;  /* 0x000000400909a836 */ /* 0x000fce0000000000 */
.L_x_184:
[----:B------:R-:W-:Y:S01]  /*4590*/  LEA R4, R8, 0xc0800000, 0x17 ;  /* 0xc080000008047811 */ /* 0x000fe200078eb8ff */
[----:B------:R-:W-:Y:S01]  /*45a0*/  VIADD R13, R13, 0xffffff81 ;  /* 0xffffff810d0d7836 */ /* 0x000fe20000000000 */
[----:B------:R-:W-:Y:S02]  /*45b0*/  BSSY.RECONVERGENT B2, `(.L_x_189) ;  /* 0x0000035000027945 */ /* 0x000fe40003800200 */
[----:B------:R-:W-:Y:S01]  /*45c0*/  IADD3 R12, PT, PT, -R4, R11, RZ ;  /* 0x0000000b040c7210 */ /* 0x000fe20007ffe1ff */
[----:B------:R-:W-:-:S03]  /*45d0*/  IMAD R4, R13, -0x800000, R10 ;  /* 0xff8000000d047824 */ /* 0x000fc600078e020a */
[----:B------:R0:W1:Y:S01]  /*45e0*/  MUFU.RCP R7, R12 ;  /* 0x0000000c00077308 */ /* 0x0000620000001000 */
[----:B------:R-:W-:Y:S01]  /*45f0*/  FADD.FTZ R11, -R12, -RZ ;  /* 0x800000ff0c0b7221 */ /* 0x000fe20000010100 */
[----:B0-----:R-:W-:-:S05]  /*4600*/  IADD3 R12, PT, PT, R13, 0x7f, -R8 ;  /* 0x0000007f0d0c7810 */ /* 0x001fca0007ffe808 */
[----:B------:R-:W-:Y:S02]  /*4610*/  IMAD.IADD R9, R12, 0x1, R9 ;  /* 0x000000010c097824 */ /* 0x000fe400078e0209 */
[----:B-1----:R-:W-:-:S04]  /*4620*/  FFMA R14, R7, R11, 1 ;  /* 0x3f800000070e7423 */ /* 0x002fc8000000000b */
[----:B------:R-:W-:-:S04]  /*4630*/  FFMA R7, R7, R14, R7 ;  /* 0x0000000e07077223 */ /* 0x000fc80000000007 */
[----:B------:R-:W-:-:S04]  /*4640*/  FFMA R10, R4, R7, RZ ;  /* 0x00000007040a7223 */ /* 0x000fc800000000ff */
[----:B------:R-:W-:-:S04]  /*4650*/  FFMA R14, R11, R10, R4 ;  /* 0x0000000a0b0e7223 */ /* 0x000fc80000000004 */
[----:B------:R-:W-:-:S04]  /*4660*/  FFMA R10, R7, R14, R10 ;  /* 0x0000000e070a7223 */ /* 0x000fc8000000000a */
[----:B------:R-:W-:-:S04]  /*4670*/  FFMA R11, R11, R10, R4 ;  /* 0x0000000a0b0b7223 */ /* 0x000fc80000000004 */
[----:B------:R-:W-:-:S05]  /*4680*/  FFMA R4, R7, R11, R10 ;  /* 0x0000000b07047223 */ /* 0x000fca000000000a */
[----:B------:R-:W-:-:S04]  /*4690*/  SHF.R.U32.HI R8, RZ, 0x17, R4 ;  /* 0x00000017ff087819 */ /* 0x000fc80000011604 */
[----:B------:R-:W-:-:S05]  /*46a0*/  LOP3.LUT R8, R8, 0xff, RZ, 0xc0, !PT ;  /* 0x000000ff08087812 */ /* 0x000fca00078ec0ff */
[----:B------:R-:W-:-:S04]  /*46b0*/  IMAD.IADD R12, R8, 0x1, R9 ;  /* 0x00000001080c7824 */ /* 0x000fc800078e0209 */
[----:B------:R-:W-:-:S05]  /*46c0*/  VIADD R8, R12, 0xffffffff ;  /* 0xffffffff0c087836 */ /* 0x000fca0000000000 */
[----:B------:R-:W-:-:S13]  /*46d0*/  ISETP.GE.U32.AND P0, PT, R8, 0xfe, PT ;  /* 0x000000fe0800780c */ /* 0x000fda0003f06070 */
[----:B------:R-:W-:Y:S05]  /*46e0*/  @!P0 BRA `(.L_x_190) ;  /* 0x0000000000808947 */ /* 0x000fea0003800000 */
[----:B------:R-:W-:-:S13]  /*46f0*/  ISETP.GT.AND P0, PT, R12, 0xfe, PT ;  /* 0x000000fe0c00780c */ /* 0x000fda0003f04270 */
[----:B------:R-:W-:Y:S05]  /*4700*/  @P0 BRA `(.L_x_191) ;  /* 0x00000000006c0947 */ /* 0x000fea0003800000 */
[----:B------:R-:W-:-:S13]  /*4710*/  ISETP.GE.AND P0, PT, R12, 0x1, PT ;  /* 0x000000010c00780c */ /* 0x000fda0003f06270 */
[----:B------:R-:W-:Y:S05]  /*4720*/  @P0 BRA `(.L_x_192) ;  /* 0x0000000000740947 */ /* 0x000fea0003800000 */
[----:B------:R-:W-:Y:S02]  /*4730*/  ISETP.GE.AND P0, PT, R12, -0x18, PT ;  /* 0xffffffe80c00780c */ /* 0x000fe40003f06270 */
[----:B------:R-:W-:-:S11]  /*4740*/  LOP3.LUT R4, R4, 0x80000000, RZ, 0xc0, !PT ;  /* 0x8000000004047812 */ /* 0x000fd600078ec0ff */
[----:B------:R-:W-:Y:S05]  /*4750*/  @!P0 BRA `(.L_x_192) ;  /* 0x0000000000688947 */ /* 0x000fea0003800000 */
[CCC-:B------:R-:W-:Y:S01]  /*4760*/  FFMA.RZ R8, R7.reuse, R11.reuse, R10.reuse ;  /* 0x0000000b07087223 */ /* 0x1c0fe2000000c00a */
[C---:B------:R-:W-:Y:S02]  /*4770*/  ISETP.NE.AND P3, PT, R12.reuse, RZ, PT ;  /* 0x000000ff0c00720c */ /* 0x040fe40003f65270 */
[----:B------:R-:W-:Y:S02]  /*4780*/  ISETP.NE.AND P2, PT, R12, RZ, PT ;  /* 0x000000ff0c00720c */ /* 0x000fe40003f45270 */
[----:B------:R-:W-:Y:S01]  /*4790*/  LOP3.LUT R9, R8, 0x7fffff, RZ, 0xc0, !PT ;  /* 0x007fffff08097812 */ /* 0x000fe200078ec0ff */
[CCC-:B------:R-:W-:Y:S01]  /*47a0*/  FFMA.RP R8, R7.reuse, R11.reuse, R10.reuse ;  /* 0x0000000b07087223 */ /* 0x1c0fe2000000800a */
[----:B------:R-:W-:Y:S01]  /*47b0*/  FFMA.RM R7, R7, R11, R10 ;  /* 0x0000000b07077223 */ /* 0x000fe2000000400a */
[----:B------:R-:W-:Y:S01]  /*47c0*/  VIADD R10, R12, 0x20 ;  /* 0x000000200c0a7836 */ /* 0x000fe20000000000 */
[----:B------:R-:W-:Y:S01]  /*47d0*/  LOP3.LUT R9, R9, 0x800000, RZ, 0xfc, !PT ;  /* 0x0080000009097812 */ /* 0x000fe200078efcff */
[----:B------:R-:W-:-:S02]  /*47e0*/  IMAD.MOV R11, RZ, RZ, -R12 ;  /* 0x000000ffff0b7224 */ /* 0x000fc400078e0a0c */
[----:B------:R-:W-:Y:S02]  /*47f0*/  FSETP.NEU.FTZ.AND P0, PT, R8, R7, PT ;  /* 0x000000070800720b */ /* 0x000fe40003f1d000 */
[----:B------:R-:W-:Y:S02]  /*4800*/  SHF.L.U32 R10, R9, R10, RZ ;  /* 0x0000000a090a7219 */ /* 0x000fe400000006ff */
[----:B------:R-:W-:Y:S02]  /*4810*/  SEL R8, R11, RZ, P3 ;  /* 0x000000ff0b087207 */ /* 0x000fe40001800000 */
[----:B------:R-:W-:Y:S02]  /*4820*/  ISETP.NE.AND P2, PT, R10, RZ, P2 ;  /* 0x000000ff0a00720c */ /* 0x000fe40001745270 */
[----:B------:R-:W-:Y:S02]  /*4830*/  SHF.R.U32.HI R8, RZ, R8, R9 ;  /* 0x00000008ff087219 */ /* 0x000fe40000011609 */
[----:B------:R-:W-:-:S02]  /*4840*/  PLOP3.LUT P0, PT, P0, P2, PT, 0xf8, 0x8f ;  /* 0x00000000008f781c */ /* 0x000fc40000705f70 */
[----:B------:R-:W-:Y:S02]  /*4850*/  SHF.R.U32.HI R10, RZ, 0x1, R8 ;  /* 0x00000001ff0a7819 */ /* 0x000fe40000011608 */
[----:B------:R-:W-:-:S04]  /*4860*/  SEL R7, RZ, 0x1, !P0 ;  /* 0x00000001ff077807 */ /* 0x000fc80004000000 */
[----:B------:R-:W-:-:S04]  /*4870*/  LOP3.LUT R7, R7, 0x1, R10, 0xf8, !PT ;  /* 0x0000000107077812 */ /* 0x000fc800078ef80a */
[----:B------:R-:W-:-:S05]  /*4880*/  LOP3.LUT R7, R7, R8, RZ, 0xc0, !PT ;  /* 0x0000000807077212 */ /* 0x000fca00078ec0ff */
[----:B------:R-:W-:-:S05]  /*4890*/  IMAD.IADD R7, R10, 0x1, R7 ;  /* 0x000000010a077824 */ /* 0x000fca00078e0207 */
[----:B------:R-:W-:Y:S01]  /*48a0*/  LOP3.LUT R4, R7, R4, RZ, 0xfc, !PT ;  /* 0x0000000407047212 */ /* 0x000fe200078efcff */
[----:B------:R-:W-:Y:S06]  /*48b0*/  BRA `(.L_x_192) ;  /* 0x0000000000107947 */ /* 0x000fec0003800000 */
.L_x_191:
[----:B------:R-:W-:-:S04]  /*48c0*/  LOP3.LUT R4, R4, 0x80000000, RZ, 0xc0, !PT ;  /* 0x8000000004047812 */ /* 0x000fc800078ec0ff */
[----:B------:R-:W-:Y:S01]  /*48d0*/  LOP3.LUT R4, R4, 0x7f800000, RZ, 0xfc, !PT ;  /* 0x7f80000004047812 */ /* 0x000fe200078efcff */
[----:B------:R-:W-:Y:S06]  /*48e0*/  BRA `(.L_x_192) ;  /* 0x0000000000047947 */ /* 0x000fec0003800000 */
.L_x_190:
[----:B------:R-:W-:-:S07]  /*48f0*/  IMAD R4, R9, 0x800000, R4 ;  /* 0x0080000009047824 */ /* 0x000fce00078e0204 */
.L_x_192:
[----:B------:R-:W-:Y:S05]  /*4900*/  BSYNC.RECONVERGENT B2 ;  /* 0x0000000000027941 */ /* 0x000fea0003800200 */
.L_x_189:
[----:B------:R-:W-:Y:S05]  /*4910*/  BRA `(.L_x_193) ;  /* 0x0000000000207947 */ /* 0x000fea0003800000 */
.L_x_188:
[----:B------:R-:W-:-:S04]  /*4920*/  LOP3.LUT R4, R11, 0x80000000, R10, 0x48, !PT ;  /* 0x800000000b047812 */ /* 0x000fc800078e480a */
[----:B------:R-:W-:Y:S01]  /*4930*/  LOP3.LUT R4, R4, 0x7f800000, RZ, 0xfc, !PT ;  /* 0x7f80000004047812 */ /* 0x000fe200078efcff */
[----:B------:R-:W-:Y:S06]  /*4940*/  BRA `(.L_x_193) ;  /* 0x0000000000147947 */ /* 0x000fec0003800000 */
.L_x_187:
[----:B------:R-:W-:Y:S01]  /*4950*/  LOP3.LUT R4, R11, 0x80000000, R10, 0x48, !PT ;  /* 0x800000000b047812 */ /* 0x000fe200078e480a */
[----:B------:R-:W-:Y:S06]  /*4960*/  BRA `(.L_x_193) ;  /* 0x00000000000c7947 */ /* 0x000fec0003800000 */
.L_x_186:
[----:B------:R-:W0:Y:S01]  /*4970*/  MUFU.RSQ R4, -QNAN ;  /* 0xffc0000000047908 */ /* 0x000e220000001400 */
[----:B------:R-:W-:Y:S05]  /*4980*/  BRA `(.L_x_193) ;  /* 0x0000000000047947 */ /* 0x000fea0003800000 */
.L_x_185:
[----:B------:R-:W-:-:S07]  /*4990*/  FADD.FTZ R4, R4, R7 ;  /* 0x0000000704047221 */ /* 0x000fce0000010000 */
.L_x_193:
[----:B------:R-:W-:Y:S05]  /*49a0*/  BSYNC.RECONVERGENT B1 ;  /* 0x0000000000017941 */ /* 0x000fea0003800200 */
.L_x_183:
[----:B------:R-:W-:-:S04]  /*49b0*/  IMAD.MOV.U32 R7, RZ, RZ, 0x0 ;  /* 0x00000000ff077424 */ /* 0x000fc800078e00ff */
[----:B0-----:R-:W-:Y:S05]  /*49c0*/  RET.REL.NODEC R6 `(_Z21aStarOptimizedBucketsPiiiiP4NodeS_S_PyS_S_PbS_S_iiS_S_S_) ;  /* 0xffffffb4068c7950 */ /* 0x001fea0003c3ffff */
.L_x_194:
        /* <DEDUP_REMOVED lines=11> */
.L_x_198:


//--------------------- .text._Z15initializeNodesP4Nodeii --------------------------
	.section	.text._Z15initializeNodesP4Nodeii,"ax",@progbits
	.align	128
        .global         _Z15initializeNodesP4Nodeii
        .type           _Z15initializeNodesP4Nodeii,@function
        .size           _Z15initializeNodesP4Nodeii,(.L_x_201 - _Z15initializeNodesP4Nodeii)
        .other          _Z15initializeNodesP4Nodeii,@"STO_CUDA_ENTRY STV_DEFAULT"
_Z15initializeNodesP4Nodeii:
.text._Z15initializeNodesP4Nodeii:
[----:B------:R-:W-:Y:S01]  /*0000*/  LDC R1, c[0x0][0x37c] ;  /* 0x0000df00ff017b82 */ /* 0x000fe20000000800 */
[----:B------:R-:W0:Y:S07]  /*0010*/  S2R R0, SR_TID.X ;  /* 0x0000000000007919 */ /* 0x000e2e0000002100 */
[----:B------:R-:W0:Y:S01]  /*0020*/  S2UR UR6, SR_CTAID.X ;  /* 0x00000000000679c3 */ /* 0x000e220000002500 */
[----:B------:R-:W1:Y:S07]  /*0030*/  LDCU.64 UR4, c[0x0][0x388] ;  /* 0x00007100ff0477ac */ /* 0x000e6e0008000a00 */
[----:B------:R-:W0:Y:S01]  /*0040*/  LDC R5, c[0x0][0x360] ;  /* 0x0000d800ff057b82 */ /* 0x000e220000000800 */
[----:B-1----:R-:W-:Y:S01]  /*0050*/  UIMAD UR4, UR5, UR4, URZ ;  /* 0x00000004050472a4 */ /* 0x002fe2000f8e02ff */
[----:B0-----:R-:W-:-:S05]  /*0060*/  IMAD R5, R5, UR6, R0 ;  /* 0x0000000605057c24 */ /* 0x001fca000f8e0200 */
[----:B------:R-:W-:-:S13]  /*0070*/  ISETP.GE.AND P0, PT, R5, UR4, PT ;  /* 0x0000000405007c0c */ /* 0x000fda000bf06270 */
[----:B------:R-:W-:Y:S05]  /*0080*/  @P0 EXIT ;  /* 0x000000000000094d */ /* 0x000fea0003800000 */
[----:B------:R-:W0:Y:S01]  /*0090*/  LDC.64 R2, c[0x0][0x380] ;  /* 0x0000e000ff027b82 */ /* 0x000e220000000a00 */
[----:B------:R-:W1:Y:S01]  /*00a0*/  LDCU.64 UR4, c[0x0][0x358] ;  /* 0x00006b00ff0477ac */ /* 0x000e620008000a00 */
[----:B------:R-:W-:Y:S01]  /*00b0*/  MOV R7, 0x7fffffff ;  /* 0x7fffffff00077802 */ /* 0x000fe20000000f00 */
[----:B0-----:R-:W-:Y:S01]  /*00c0*/  IMAD.WIDE R2, R5, 0x14, R2 ;  /* 0x0000001405027825 */ /* 0x001fe200078e0202 */
[----:B------:R-:W-:-:S04]  /*00d0*/  MOV R5, 0xffffffff ;  /* 0xffffffff00057802 */ /* 0x000fc80000000f00 */
[----:B-1----:R-:W-:Y:S04]  /*00e0*/  STG.E desc[UR4][R2.64+0x4], R7 ;  /* 0x0000040702007986 */ /* 0x002fe8000c101904 */
[----:B------:R-:W-:Y:S04]  /*00f0*/  STG.E desc[UR4][R2.64+0xc], R7 ;  /* 0x00000c0702007986 */ /* 0x000fe8000c101904 */
[----:B------:R-:W-:Y:S04]  /*0100*/  STG.E desc[UR4][R2.64+0x10], R5 ;  /* 0x0000100502007986 */ /* 0x000fe8000c101904 */
[----:B------:R-:W-:Y:S01]  /*0110*/  STG.E desc[UR4][R2.64+0x8], RZ ;  /* 0x000008ff02007986 */ /* 0x000fe2000c101904 */
[----:B------:R-:W-:Y:S05]  /*0120*/  EXIT ;  /* 0x000000000000794d */ /* 0x000fea0003800000 */
.L_x_195:
        /* <DEDUP_REMOVED lines=13> */
.L_x_201:


//--------------------- .nv.global.init           --------------------------
	.section	.nv.global.init,"aw",@progbits
.nv.global.init:
	.type		$str,@object
	.size		$str,(.L_4 - $str)
$str:
        /*0000*/ 	.byte	0x5b, 0x49, 0x74, 0x65, 0x72, 0x20, 0x25, 0x64, 0x5d, 0x20, 0x47, 0x6c, 0x6f, 0x62, 0x61, 0x6c
        /*0010*/ 	.byte	0x20, 0x73, 0x74, 0x61, 0x74, 0x65, 0x3a, 0x20, 0x64, 0x6f, 0x6e, 0x65, 0x3d, 0x25, 0x64, 0x2c
        /*0020*/ 	.byte	0x20, 0x66, 0x6f, 0x75, 0x6e, 0x64, 0x3d, 0x25, 0x64, 0x0a, 0x00
.L_4:


//--------------------- .nv.shared._Z14aStarOptimizedPiiiiP4NodeS_S_PyPbS_S_iS_ --------------------------
	.section	.nv.shared._Z14aStarOptimizedPiiiiP4NodeS_S_PyPbS_S_iS_,"aw",@nobits
	.sectionflags	@""
	.align	4
.nv.shared._Z14aStarOptimizedPiiiiP4NodeS_S_PyPbS_S_iS_:
	.zero		42960


//--------------------- .nv.shared.reserved.0     --------------------------
	.section	.nv.shared.reserved.0,"aw",@nobits
	.weak		__nv_reservedSMEM_offset_0_alias
	.size		__nv_reservedSMEM_offset_0_alias, 0, 64
	.other		__nv_reservedSMEM_offset_0_alias,@"STO_CUDA_RESERVED_SHARED STV_DEFAULT"
__nv_reservedSMEM_offset_0_alias:
	.zero		0
	.zero		64


//--------------------- .nv.global                --------------------------
	.section	.nv.global,"aw",@nobits
	.align	4
.nv.global:
	.type		d_currentBin,@object
	.size		d_currentBin,(d_localFound - d_currentBin)
d_currentBin:
	.zero		4
	.type		d_localFound,@object
	.size		d_localFound,(d_done - d_localFound)
d_localFound:
	.zero		1
	.type		d_done,@object
	.size		d_done,(.L_2 - d_done)
d_done:
	.zero		1
.L_2:


//--------------------- .nv.shared._Z21aStarOptimizedBucketsPiiiiP4NodeS_S_PyS_S_PbS_S_iiS_S_S_ --------------------------
	.section	.nv.shared._Z21aStarOptimizedBucketsPiiiiP4NodeS_S_PyS_S_PbS_S_iiS_S_S_,"aw",@nobits
	.sectionflags	@""
	.align	8
.nv.shared._Z21aStarOptimizedBucketsPiiiiP4NodeS_S_PyS_S_PbS_S_iiS_S_S_:
	.zero		42536


//--------------------- .nv.constant0._Z14aStarOptimizedPiiiiP4NodeS_S_PyPbS_S_iS_ --------------------------
	.section	.nv.constant0._Z14aStarOptimizedPiiiiP4NodeS_S_PyPbS_S_iS_,"a",@progbits
	.sectionflags	@""
	.align	4
.nv.constant0._Z14aStarOptimizedPiiiiP4NodeS_S_PyPbS_S_iS_:
	.zero		992


//--------------------- .nv.constant0._Z21aStarOptimizedBucketsPiiiiP4NodeS_S_PyS_S_PbS_S_iiS_S_S_ --------------------------
	.section	.nv.constant0._Z21aStarOptimizedBucketsPiiiiP4NodeS_S_PyS_S_PbS_S_iiS_S_S_,"a",@progbits
	.sectionflags	@""
	.align	4
.nv.constant0._Z21aStarOptimizedBucketsPiiiiP4NodeS_S_PyS_S_PbS_S_iiS_S_S_:
	.zero		1024


//--------------------- .nv.constant0._Z15initializeNodesP4Nodeii --------------------------
	.section	.nv.constant0._Z15initializeNodesP4Nodeii,"a",@progbits
	.sectionflags	@""
	.align	4
.nv.constant0._Z15initializeNodesP4Nodeii:
	.zero		912


//--------------------- SYMBOLS --------------------------

	.type		.nv.reservedSmem.offset0,@object
	.size		.nv.reservedSmem.offset0,0x4
	.type		.nv.reservedSmem.cap,@object
	.size		.nv.reservedSmem.cap,0x4
	.type		vprintf,@function
